//
// Generated by NVIDIA NVVM Compiler
//
// Compiler Build ID: CL-36424714
// Cuda compilation tools, release 13.0, V13.0.88
// Based on NVVM 20.0.0
//

.version 9.0
.target sm_100
.address_size 64

	// .globl	_Z6get_piPiS_
.global .align 4 .b8 precalc_xorwow_matrix[102400];
.global .align 4 .b8 precalc_xorwow_offset_matrix[102400];
.global .align 4 .b8 mrg32k3aM1[2304];
.global .align 4 .b8 mrg32k3aM2[2304];
.global .align 4 .b8 mrg32k3aM1SubSeq[2016];
.global .align 4 .b8 mrg32k3aM2SubSeq[2016];
.global .align 4 .b8 mrg32k3aM1Seq[2304];
.global .align 4 .b8 mrg32k3aM2Seq[2304];
.const .align 8 .b8 __cr_lgamma_table[72];

.visible .entry _Z6get_piPiS_(
	.param .u64 .ptr .align 1 _Z6get_piPiS__param_0,
	.param .u64 .ptr .align 1 _Z6get_piPiS__param_1
)
{
	.local .align 8 .b8 	__local_depot0[48];
	.reg .b64 	%SP;
	.reg .b64 	%SPL;
	.reg .pred 	%p<64>;
	.reg .b32 	%r<1209>;
	.reg .b32 	%f<9>;
	.reg .b64 	%rd<27>;
	.reg .b64 	%fd<5>;

	mov.u64 	%SPL, __local_depot0;
	ld.param.u64 	%rd10, [_Z6get_piPiS__param_0];
	ld.param.u64 	%rd11, [_Z6get_piPiS__param_1];
	add.u64 	%rd1, %SPL, 0;
	mov.u32 	%r544, %tid.x;
	mov.u32 	%r545, %ctaid.x;
	mov.u32 	%r546, %ntid.x;
	mad.lo.s32 	%r1, %r545, %r546, %r544;
	mov.b32 	%r943, 1593684748;
	mov.b32 	%r547, 832094735;
	st.local.v2.u32 	[%rd1], {%r547, %r943};
	mov.b32 	%r548, -123459836;
	mov.b32 	%r942, 1111207954;
	st.local.v2.u32 	[%rd1+8], {%r942, %r548};
	mov.b32 	%r939, 1476011280;
	mov.b32 	%r549, -589760388;
	st.local.v2.u32 	[%rd1+16], {%r549, %r939};
	setp.eq.s32 	%p1, %r1, 0;
	@%p1 bra 	$L__BB0_115;
	cvt.s64.s32 	%rd26, %r1;
	mov.b32 	%r926, 0;
	mov.b32 	%r943, 1593684748;
	mov.b32 	%r942, 1111207954;
	mov.b32 	%r939, 1476011280;
$L__BB0_2:
	mov.u64 	%rd3, %rd26;
	and.b64  	%rd4, %rd3, 3;
	setp.eq.s64 	%p2, %rd4, 0;
	@%p2 bra 	$L__BB0_114;
	mul.wide.u32 	%rd13, %r926, 3200;
	mov.u64 	%rd14, precalc_xorwow_matrix;
	add.s64 	%rd5, %rd14, %rd13;
	mov.b32 	%r939, 0;
	mov.u32 	%r940, %r939;
	mov.u32 	%r941, %r939;
	mov.u32 	%r942, %r939;
	mov.u32 	%r943, %r939;
	mov.u32 	%r932, %r939;
$L__BB0_4:
	mul.wide.u32 	%rd15, %r932, 4;
	add.s64 	%rd16, %rd1, %rd15;
	ld.local.u32 	%r12, [%rd16+4];
	shl.b32 	%r13, %r932, 5;
	mov.b32 	%r938, 0;
$L__BB0_5:
	.pragma "nounroll";
	shr.u32 	%r556, %r12, %r938;
	and.b32  	%r557, %r556, 1;
	setp.eq.b32 	%p3, %r557, 1;
	not.pred 	%p4, %p3;
	add.s32 	%r558, %r13, %r938;
	mul.lo.s32 	%r559, %r558, 5;
	mul.wide.u32 	%rd17, %r559, 4;
	add.s64 	%rd6, %rd5, %rd17;
	@%p4 bra 	$L__BB0_7;
	ld.global.u32 	%r560, [%rd6];
	xor.b32  	%r943, %r943, %r560;
	ld.global.u32 	%r561, [%rd6+4];
	xor.b32  	%r942, %r942, %r561;
	ld.global.u32 	%r562, [%rd6+8];
	xor.b32  	%r941, %r941, %r562;
	ld.global.u32 	%r563, [%rd6+12];
	xor.b32  	%r940, %r940, %r563;
	ld.global.u32 	%r564, [%rd6+16];
	xor.b32  	%r939, %r939, %r564;
$L__BB0_7:
	and.b32  	%r566, %r556, 2;
	setp.eq.s32 	%p5, %r566, 0;
	@%p5 bra 	$L__BB0_9;
	ld.global.u32 	%r567, [%rd6+20];
	xor.b32  	%r943, %r943, %r567;
	ld.global.u32 	%r568, [%rd6+24];
	xor.b32  	%r942, %r942, %r568;
	ld.global.u32 	%r569, [%rd6+28];
	xor.b32  	%r941, %r941, %r569;
	ld.global.u32 	%r570, [%rd6+32];
	xor.b32  	%r940, %r940, %r570;
	ld.global.u32 	%r571, [%rd6+36];
	xor.b32  	%r939, %r939, %r571;
$L__BB0_9:
	and.b32  	%r573, %r556, 4;
	setp.eq.s32 	%p6, %r573, 0;
	@%p6 bra 	$L__BB0_11;
	ld.global.u32 	%r574, [%rd6+40];
	xor.b32  	%r943, %r943, %r574;
	ld.global.u32 	%r575, [%rd6+44];
	xor.b32  	%r942, %r942, %r575;
	ld.global.u32 	%r576, [%rd6+48];
	xor.b32  	%r941, %r941, %r576;
	ld.global.u32 	%r577, [%rd6+52];
	xor.b32  	%r940, %r940, %r577;
	ld.global.u32 	%r578, [%rd6+56];
	xor.b32  	%r939, %r939, %r578;
$L__BB0_11:
	and.b32  	%r580, %r556, 8;
	setp.eq.s32 	%p7, %r580, 0;
	@%p7 bra 	$L__BB0_13;
	ld.global.u32 	%r581, [%rd6+60];
	xor.b32  	%r943, %r943, %r581;
	ld.global.u32 	%r582, [%rd6+64];
	xor.b32  	%r942, %r942, %r582;
	ld.global.u32 	%r583, [%rd6+68];
	xor.b32  	%r941, %r941, %r583;
	ld.global.u32 	%r584, [%rd6+72];
	xor.b32  	%r940, %r940, %r584;
	ld.global.u32 	%r585, [%rd6+76];
	xor.b32  	%r939, %r939, %r585;
$L__BB0_13:
	and.b32  	%r587, %r556, 16;
	setp.eq.s32 	%p8, %r587, 0;
	@%p8 bra 	$L__BB0_15;
	ld.global.u32 	%r588, [%rd6+80];
	xor.b32  	%r943, %r943, %r588;
	ld.global.u32 	%r589, [%rd6+84];
	xor.b32  	%r942, %r942, %r589;
	ld.global.u32 	%r590, [%rd6+88];
	xor.b32  	%r941, %r941, %r590;
	ld.global.u32 	%r591, [%rd6+92];
	xor.b32  	%r940, %r940, %r591;
	ld.global.u32 	%r592, [%rd6+96];
	xor.b32  	%r939, %r939, %r592;
$L__BB0_15:
	and.b32  	%r594, %r556, 32;
	setp.eq.s32 	%p9, %r594, 0;
	@%p9 bra 	$L__BB0_17;
	ld.global.u32 	%r595, [%rd6+100];
	xor.b32  	%r943, %r943, %r595;
	ld.global.u32 	%r596, [%rd6+104];
	xor.b32  	%r942, %r942, %r596;
	ld.global.u32 	%r597, [%rd6+108];
	xor.b32  	%r941, %r941, %r597;
	ld.global.u32 	%r598, [%rd6+112];
	xor.b32  	%r940, %r940, %r598;
	ld.global.u32 	%r599, [%rd6+116];
	xor.b32  	%r939, %r939, %r599;
$L__BB0_17:
	and.b32  	%r601, %r556, 64;
	setp.eq.s32 	%p10, %r601, 0;
	@%p10 bra 	$L__BB0_19;
	ld.global.u32 	%r602, [%rd6+120];
	xor.b32  	%r943, %r943, %r602;
	ld.global.u32 	%r603, [%rd6+124];
	xor.b32  	%r942, %r942, %r603;
	ld.global.u32 	%r604, [%rd6+128];
	xor.b32  	%r941, %r941, %r604;
	ld.global.u32 	%r605, [%rd6+132];
	xor.b32  	%r940, %r940, %r605;
	ld.global.u32 	%r606, [%rd6+136];
	xor.b32  	%r939, %r939, %r606;
$L__BB0_19:
	and.b32  	%r608, %r556, 128;
	setp.eq.s32 	%p11, %r608, 0;
	@%p11 bra 	$L__BB0_21;
	ld.global.u32 	%r609, [%rd6+140];
	xor.b32  	%r943, %r943, %r609;
	ld.global.u32 	%r610, [%rd6+144];
	xor.b32  	%r942, %r942, %r610;
	ld.global.u32 	%r611, [%rd6+148];
	xor.b32  	%r941, %r941, %r611;
	ld.global.u32 	%r612, [%rd6+152];
	xor.b32  	%r940, %r940, %r612;
	ld.global.u32 	%r613, [%rd6+156];
	xor.b32  	%r939, %r939, %r613;
$L__BB0_21:
	and.b32  	%r615, %r556, 256;
	setp.eq.s32 	%p12, %r615, 0;
	@%p12 bra 	$L__BB0_23;
	ld.global.u32 	%r616, [%rd6+160];
	xor.b32  	%r943, %r943, %r616;
	ld.global.u32 	%r617, [%rd6+164];
	xor.b32  	%r942, %r942, %r617;
	ld.global.u32 	%r618, [%rd6+168];
	xor.b32  	%r941, %r941, %r618;
	ld.global.u32 	%r619, [%rd6+172];
	xor.b32  	%r940, %r940, %r619;
	ld.global.u32 	%r620, [%rd6+176];
	xor.b32  	%r939, %r939, %r620;
$L__BB0_23:
	and.b32  	%r622, %r556, 512;
	setp.eq.s32 	%p13, %r622, 0;
	@%p13 bra 	$L__BB0_25;
	ld.global.u32 	%r623, [%rd6+180];
	xor.b32  	%r943, %r943, %r623;
	ld.global.u32 	%r624, [%rd6+184];
	xor.b32  	%r942, %r942, %r624;
	ld.global.u32 	%r625, [%rd6+188];
	xor.b32  	%r941, %r941, %r625;
	ld.global.u32 	%r626, [%rd6+192];
	xor.b32  	%r940, %r940, %r626;
	ld.global.u32 	%r627, [%rd6+196];
	xor.b32  	%r939, %r939, %r627;
$L__BB0_25:
	and.b32  	%r629, %r556, 1024;
	setp.eq.s32 	%p14, %r629, 0;
	@%p14 bra 	$L__BB0_27;
	ld.global.u32 	%r630, [%rd6+200];
	xor.b32  	%r943, %r943, %r630;
	ld.global.u32 	%r631, [%rd6+204];
	xor.b32  	%r942, %r942, %r631;
	ld.global.u32 	%r632, [%rd6+208];
	xor.b32  	%r941, %r941, %r632;
	ld.global.u32 	%r633, [%rd6+212];
	xor.b32  	%r940, %r940, %r633;
	ld.global.u32 	%r634, [%rd6+216];
	xor.b32  	%r939, %r939, %r634;
$L__BB0_27:
	and.b32  	%r636, %r556, 2048;
	setp.eq.s32 	%p15, %r636, 0;
	@%p15 bra 	$L__BB0_29;
	ld.global.u32 	%r637, [%rd6+220];
	xor.b32  	%r943, %r943, %r637;
	ld.global.u32 	%r638, [%rd6+224];
	xor.b32  	%r942, %r942, %r638;
	ld.global.u32 	%r639, [%rd6+228];
	xor.b32  	%r941, %r941, %r639;
	ld.global.u32 	%r640, [%rd6+232];
	xor.b32  	%r940, %r940, %r640;
	ld.global.u32 	%r641, [%rd6+236];
	xor.b32  	%r939, %r939, %r641;
$L__BB0_29:
	and.b32  	%r643, %r556, 4096;
	setp.eq.s32 	%p16, %r643, 0;
	@%p16 bra 	$L__BB0_31;
	ld.global.u32 	%r644, [%rd6+240];
	xor.b32  	%r943, %r943, %r644;
	ld.global.u32 	%r645, [%rd6+244];
	xor.b32  	%r942, %r942, %r645;
	ld.global.u32 	%r646, [%rd6+248];
	xor.b32  	%r941, %r941, %r646;
	ld.global.u32 	%r647, [%rd6+252];
	xor.b32  	%r940, %r940, %r647;
	ld.global.u32 	%r648, [%rd6+256];
	xor.b32  	%r939, %r939, %r648;
$L__BB0_31:
	and.b32  	%r650, %r556, 8192;
	setp.eq.s32 	%p17, %r650, 0;
	@%p17 bra 	$L__BB0_33;
	ld.global.u32 	%r651, [%rd6+260];
	xor.b32  	%r943, %r943, %r651;
	ld.global.u32 	%r652, [%rd6+264];
	xor.b32  	%r942, %r942, %r652;
	ld.global.u32 	%r653, [%rd6+268];
	xor.b32  	%r941, %r941, %r653;
	ld.global.u32 	%r654, [%rd6+272];
	xor.b32  	%r940, %r940, %r654;
	ld.global.u32 	%r655, [%rd6+276];
	xor.b32  	%r939, %r939, %r655;
$L__BB0_33:
	and.b32  	%r657, %r556, 16384;
	setp.eq.s32 	%p18, %r657, 0;
	@%p18 bra 	$L__BB0_35;
	ld.global.u32 	%r658, [%rd6+280];
	xor.b32  	%r943, %r943, %r658;
	ld.global.u32 	%r659, [%rd6+284];
	xor.b32  	%r942, %r942, %r659;
	ld.global.u32 	%r660, [%rd6+288];
	xor.b32  	%r941, %r941, %r660;
	ld.global.u32 	%r661, [%rd6+292];
	xor.b32  	%r940, %r940, %r661;
	ld.global.u32 	%r662, [%rd6+296];
	xor.b32  	%r939, %r939, %r662;
$L__BB0_35:
	and.b32  	%r664, %r556, 32768;
	setp.eq.s32 	%p19, %r664, 0;
	@%p19 bra 	$L__BB0_37;
	ld.global.u32 	%r665, [%rd6+300];
	xor.b32  	%r943, %r943, %r665;
	ld.global.u32 	%r666, [%rd6+304];
	xor.b32  	%r942, %r942, %r666;
	ld.global.u32 	%r667, [%rd6+308];
	xor.b32  	%r941, %r941, %r667;
	ld.global.u32 	%r668, [%rd6+312];
	xor.b32  	%r940, %r940, %r668;
	ld.global.u32 	%r669, [%rd6+316];
	xor.b32  	%r939, %r939, %r669;
$L__BB0_37:
	add.s32 	%r938, %r938, 16;
	setp.ne.s32 	%p20, %r938, 32;
	@%p20 bra 	$L__BB0_5;
	mad.lo.s32 	%r670, %r932, -31, %r13;
	add.s32 	%r932, %r670, 1;
	setp.ne.s32 	%p21, %r932, 5;
	@%p21 bra 	$L__BB0_4;
	st.local.u32 	[%rd1+4], %r943;
	st.local.v2.u32 	[%rd1+8], {%r942, %r941};
	st.local.v2.u32 	[%rd1+16], {%r940, %r939};
	setp.eq.s64 	%p22, %rd4, 1;
	@%p22 bra 	$L__BB0_114;
	mov.b32 	%r939, 0;
	mov.u32 	%r1032, %r939;
	mov.u32 	%r1033, %r939;
	mov.u32 	%r942, %r939;
	mov.u32 	%r943, %r939;
	mov.u32 	%r1024, %r939;
$L__BB0_41:
	mul.wide.u32 	%rd18, %r1024, 4;
	add.s64 	%rd19, %rd1, %rd18;
	ld.local.u32 	%r188, [%rd19+4];
	shl.b32 	%r189, %r1024, 5;
	mov.b32 	%r1030, 0;
$L__BB0_42:
	.pragma "nounroll";
	shr.u32 	%r673, %r188, %r1030;
	and.b32  	%r674, %r673, 1;
	setp.eq.b32 	%p23, %r674, 1;
	not.pred 	%p24, %p23;
	add.s32 	%r675, %r189, %r1030;
	mul.lo.s32 	%r676, %r675, 5;
	mul.wide.u32 	%rd20, %r676, 4;
	add.s64 	%rd7, %rd5, %rd20;
	@%p24 bra 	$L__BB0_44;
	ld.global.u32 	%r677, [%rd7];
	xor.b32  	%r943, %r943, %r677;
	ld.global.u32 	%r678, [%rd7+4];
	xor.b32  	%r942, %r942, %r678;
	ld.global.u32 	%r679, [%rd7+8];
	xor.b32  	%r1033, %r1033, %r679;
	ld.global.u32 	%r680, [%rd7+12];
	xor.b32  	%r1032, %r1032, %r680;
	ld.global.u32 	%r681, [%rd7+16];
	xor.b32  	%r939, %r939, %r681;
$L__BB0_44:
	and.b32  	%r683, %r673, 2;
	setp.eq.s32 	%p25, %r683, 0;
	@%p25 bra 	$L__BB0_46;
	ld.global.u32 	%r684, [%rd7+20];
	xor.b32  	%r943, %r943, %r684;
	ld.global.u32 	%r685, [%rd7+24];
	xor.b32  	%r942, %r942, %r685;
	ld.global.u32 	%r686, [%rd7+28];
	xor.b32  	%r1033, %r1033, %r686;
	ld.global.u32 	%r687, [%rd7+32];
	xor.b32  	%r1032, %r1032, %r687;
	ld.global.u32 	%r688, [%rd7+36];
	xor.b32  	%r939, %r939, %r688;
$L__BB0_46:
	and.b32  	%r690, %r673, 4;
	setp.eq.s32 	%p26, %r690, 0;
	@%p26 bra 	$L__BB0_48;
	ld.global.u32 	%r691, [%rd7+40];
	xor.b32  	%r943, %r943, %r691;
	ld.global.u32 	%r692, [%rd7+44];
	xor.b32  	%r942, %r942, %r692;
	ld.global.u32 	%r693, [%rd7+48];
	xor.b32  	%r1033, %r1033, %r693;
	ld.global.u32 	%r694, [%rd7+52];
	xor.b32  	%r1032, %r1032, %r694;
	ld.global.u32 	%r695, [%rd7+56];
	xor.b32  	%r939, %r939, %r695;
$L__BB0_48:
	and.b32  	%r697, %r673, 8;
	setp.eq.s32 	%p27, %r697, 0;
	@%p27 bra 	$L__BB0_50;
	ld.global.u32 	%r698, [%rd7+60];
	xor.b32  	%r943, %r943, %r698;
	ld.global.u32 	%r699, [%rd7+64];
	xor.b32  	%r942, %r942, %r699;
	ld.global.u32 	%r700, [%rd7+68];
	xor.b32  	%r1033, %r1033, %r700;
	ld.global.u32 	%r701, [%rd7+72];
	xor.b32  	%r1032, %r1032, %r701;
	ld.global.u32 	%r702, [%rd7+76];
	xor.b32  	%r939, %r939, %r702;
$L__BB0_50:
	and.b32  	%r704, %r673, 16;
	setp.eq.s32 	%p28, %r704, 0;
	@%p28 bra 	$L__BB0_52;
	ld.global.u32 	%r705, [%rd7+80];
	xor.b32  	%r943, %r943, %r705;
	ld.global.u32 	%r706, [%rd7+84];
	xor.b32  	%r942, %r942, %r706;
	ld.global.u32 	%r707, [%rd7+88];
	xor.b32  	%r1033, %r1033, %r707;
	ld.global.u32 	%r708, [%rd7+92];
	xor.b32  	%r1032, %r1032, %r708;
	ld.global.u32 	%r709, [%rd7+96];
	xor.b32  	%r939, %r939, %r709;
$L__BB0_52:
	and.b32  	%r711, %r673, 32;
	setp.eq.s32 	%p29, %r711, 0;
	@%p29 bra 	$L__BB0_54;
	ld.global.u32 	%r712, [%rd7+100];
	xor.b32  	%r943, %r943, %r712;
	ld.global.u32 	%r713, [%rd7+104];
	xor.b32  	%r942, %r942, %r713;
	ld.global.u32 	%r714, [%rd7+108];
	xor.b32  	%r1033, %r1033, %r714;
	ld.global.u32 	%r715, [%rd7+112];
	xor.b32  	%r1032, %r1032, %r715;
	ld.global.u32 	%r716, [%rd7+116];
	xor.b32  	%r939, %r939, %r716;
$L__BB0_54:
	and.b32  	%r718, %r673, 64;
	setp.eq.s32 	%p30, %r718, 0;
	@%p30 bra 	$L__BB0_56;
	ld.global.u32 	%r719, [%rd7+120];
	xor.b32  	%r943, %r943, %r719;
	ld.global.u32 	%r720, [%rd7+124];
	xor.b32  	%r942, %r942, %r720;
	ld.global.u32 	%r721, [%rd7+128];
	xor.b32  	%r1033, %r1033, %r721;
	ld.global.u32 	%r722, [%rd7+132];
	xor.b32  	%r1032, %r1032, %r722;
	ld.global.u32 	%r723, [%rd7+136];
	xor.b32  	%r939, %r939, %r723;
$L__BB0_56:
	and.b32  	%r725, %r673, 128;
	setp.eq.s32 	%p31, %r725, 0;
	@%p31 bra 	$L__BB0_58;
	ld.global.u32 	%r726, [%rd7+140];
	xor.b32  	%r943, %r943, %r726;
	ld.global.u32 	%r727, [%rd7+144];
	xor.b32  	%r942, %r942, %r727;
	ld.global.u32 	%r728, [%rd7+148];
	xor.b32  	%r1033, %r1033, %r728;
	ld.global.u32 	%r729, [%rd7+152];
	xor.b32  	%r1032, %r1032, %r729;
	ld.global.u32 	%r730, [%rd7+156];
	xor.b32  	%r939, %r939, %r730;
$L__BB0_58:
	and.b32  	%r732, %r673, 256;
	setp.eq.s32 	%p32, %r732, 0;
	@%p32 bra 	$L__BB0_60;
	ld.global.u32 	%r733, [%rd7+160];
	xor.b32  	%r943, %r943, %r733;
	ld.global.u32 	%r734, [%rd7+164];
	xor.b32  	%r942, %r942, %r734;
	ld.global.u32 	%r735, [%rd7+168];
	xor.b32  	%r1033, %r1033, %r735;
	ld.global.u32 	%r736, [%rd7+172];
	xor.b32  	%r1032, %r1032, %r736;
	ld.global.u32 	%r737, [%rd7+176];
	xor.b32  	%r939, %r939, %r737;
$L__BB0_60:
	and.b32  	%r739, %r673, 512;
	setp.eq.s32 	%p33, %r739, 0;
	@%p33 bra 	$L__BB0_62;
	ld.global.u32 	%r740, [%rd7+180];
	xor.b32  	%r943, %r943, %r740;
	ld.global.u32 	%r741, [%rd7+184];
	xor.b32  	%r942, %r942, %r741;
	ld.global.u32 	%r742, [%rd7+188];
	xor.b32  	%r1033, %r1033, %r742;
	ld.global.u32 	%r743, [%rd7+192];
	xor.b32  	%r1032, %r1032, %r743;
	ld.global.u32 	%r744, [%rd7+196];
	xor.b32  	%r939, %r939, %r744;
$L__BB0_62:
	and.b32  	%r746, %r673, 1024;
	setp.eq.s32 	%p34, %r746, 0;
	@%p34 bra 	$L__BB0_64;
	ld.global.u32 	%r747, [%rd7+200];
	xor.b32  	%r943, %r943, %r747;
	ld.global.u32 	%r748, [%rd7+204];
	xor.b32  	%r942, %r942, %r748;
	ld.global.u32 	%r749, [%rd7+208];
	xor.b32  	%r1033, %r1033, %r749;
	ld.global.u32 	%r750, [%rd7+212];
	xor.b32  	%r1032, %r1032, %r750;
	ld.global.u32 	%r751, [%rd7+216];
	xor.b32  	%r939, %r939, %r751;
$L__BB0_64:
	and.b32  	%r753, %r673, 2048;
	setp.eq.s32 	%p35, %r753, 0;
	@%p35 bra 	$L__BB0_66;
	ld.global.u32 	%r754, [%rd7+220];
	xor.b32  	%r943, %r943, %r754;
	ld.global.u32 	%r755, [%rd7+224];
	xor.b32  	%r942, %r942, %r755;
	ld.global.u32 	%r756, [%rd7+228];
	xor.b32  	%r1033, %r1033, %r756;
	ld.global.u32 	%r757, [%rd7+232];
	xor.b32  	%r1032, %r1032, %r757;
	ld.global.u32 	%r758, [%rd7+236];
	xor.b32  	%r939, %r939, %r758;
$L__BB0_66:
	and.b32  	%r760, %r673, 4096;
	setp.eq.s32 	%p36, %r760, 0;
	@%p36 bra 	$L__BB0_68;
	ld.global.u32 	%r761, [%rd7+240];
	xor.b32  	%r943, %r943, %r761;
	ld.global.u32 	%r762, [%rd7+244];
	xor.b32  	%r942, %r942, %r762;
	ld.global.u32 	%r763, [%rd7+248];
	xor.b32  	%r1033, %r1033, %r763;
	ld.global.u32 	%r764, [%rd7+252];
	xor.b32  	%r1032, %r1032, %r764;
	ld.global.u32 	%r765, [%rd7+256];
	xor.b32  	%r939, %r939, %r765;
$L__BB0_68:
	and.b32  	%r767, %r673, 8192;
	setp.eq.s32 	%p37, %r767, 0;
	@%p37 bra 	$L__BB0_70;
	ld.global.u32 	%r768, [%rd7+260];
	xor.b32  	%r943, %r943, %r768;
	ld.global.u32 	%r769, [%rd7+264];
	xor.b32  	%r942, %r942, %r769;
	ld.global.u32 	%r770, [%rd7+268];
	xor.b32  	%r1033, %r1033, %r770;
	ld.global.u32 	%r771, [%rd7+272];
	xor.b32  	%r1032, %r1032, %r771;
	ld.global.u32 	%r772, [%rd7+276];
	xor.b32  	%r939, %r939, %r772;
$L__BB0_70:
	and.b32  	%r774, %r673, 16384;
	setp.eq.s32 	%p38, %r774, 0;
	@%p38 bra 	$L__BB0_72;
	ld.global.u32 	%r775, [%rd7+280];
	xor.b32  	%r943, %r943, %r775;
	ld.global.u32 	%r776, [%rd7+284];
	xor.b32  	%r942, %r942, %r776;
	ld.global.u32 	%r777, [%rd7+288];
	xor.b32  	%r1033, %r1033, %r777;
	ld.global.u32 	%r778, [%rd7+292];
	xor.b32  	%r1032, %r1032, %r778;
	ld.global.u32 	%r779, [%rd7+296];
	xor.b32  	%r939, %r939, %r779;
$L__BB0_72:
	and.b32  	%r781, %r673, 32768;
	setp.eq.s32 	%p39, %r781, 0;
	@%p39 bra 	$L__BB0_74;
	ld.global.u32 	%r782, [%rd7+300];
	xor.b32  	%r943, %r943, %r782;
	ld.global.u32 	%r783, [%rd7+304];
	xor.b32  	%r942, %r942, %r783;
	ld.global.u32 	%r784, [%rd7+308];
	xor.b32  	%r1033, %r1033, %r784;
	ld.global.u32 	%r785, [%rd7+312];
	xor.b32  	%r1032, %r1032, %r785;
	ld.global.u32 	%r786, [%rd7+316];
	xor.b32  	%r939, %r939, %r786;
$L__BB0_74:
	add.s32 	%r1030, %r1030, 16;
	setp.ne.s32 	%p40, %r1030, 32;
	@%p40 bra 	$L__BB0_42;
	mad.lo.s32 	%r787, %r1024, -31, %r189;
	add.s32 	%r1024, %r787, 1;
	setp.ne.s32 	%p41, %r1024, 5;
	@%p41 bra 	$L__BB0_41;
	st.local.u32 	[%rd1+4], %r943;
	st.local.v2.u32 	[%rd1+8], {%r942, %r1033};
	st.local.v2.u32 	[%rd1+16], {%r1032, %r939};
	setp.ne.s64 	%p42, %rd4, 3;
	@%p42 bra 	$L__BB0_114;
	mov.b32 	%r939, 0;
	mov.u32 	%r1124, %r939;
	mov.u32 	%r1125, %r939;
	mov.u32 	%r942, %r939;
	mov.u32 	%r943, %r939;
	mov.u32 	%r1116, %r939;
$L__BB0_78:
	mul.wide.u32 	%rd21, %r1116, 4;
	add.s64 	%rd22, %rd1, %rd21;
	ld.local.u32 	%r364, [%rd22+4];
	shl.b32 	%r365, %r1116, 5;
	mov.b32 	%r1122, 0;
$L__BB0_79:
	.pragma "nounroll";
	shr.u32 	%r790, %r364, %r1122;
	and.b32  	%r791, %r790, 1;
	setp.eq.b32 	%p43, %r791, 1;
	not.pred 	%p44, %p43;
	add.s32 	%r792, %r365, %r1122;
	mul.lo.s32 	%r793, %r792, 5;
	mul.wide.u32 	%rd23, %r793, 4;
	add.s64 	%rd8, %rd5, %rd23;
	@%p44 bra 	$L__BB0_81;
	ld.global.u32 	%r794, [%rd8];
	xor.b32  	%r943, %r943, %r794;
	ld.global.u32 	%r795, [%rd8+4];
	xor.b32  	%r942, %r942, %r795;
	ld.global.u32 	%r796, [%rd8+8];
	xor.b32  	%r1125, %r1125, %r796;
	ld.global.u32 	%r797, [%rd8+12];
	xor.b32  	%r1124, %r1124, %r797;
	ld.global.u32 	%r798, [%rd8+16];
	xor.b32  	%r939, %r939, %r798;
$L__BB0_81:
	and.b32  	%r800, %r790, 2;
	setp.eq.s32 	%p45, %r800, 0;
	@%p45 bra 	$L__BB0_83;
	ld.global.u32 	%r801, [%rd8+20];
	xor.b32  	%r943, %r943, %r801;
	ld.global.u32 	%r802, [%rd8+24];
	xor.b32  	%r942, %r942, %r802;
	ld.global.u32 	%r803, [%rd8+28];
	xor.b32  	%r1125, %r1125, %r803;
	ld.global.u32 	%r804, [%rd8+32];
	xor.b32  	%r1124, %r1124, %r804;
	ld.global.u32 	%r805, [%rd8+36];
	xor.b32  	%r939, %r939, %r805;
$L__BB0_83:
	and.b32  	%r807, %r790, 4;
	setp.eq.s32 	%p46, %r807, 0;
	@%p46 bra 	$L__BB0_85;
	ld.global.u32 	%r808, [%rd8+40];
	xor.b32  	%r943, %r943, %r808;
	ld.global.u32 	%r809, [%rd8+44];
	xor.b32  	%r942, %r942, %r809;
	ld.global.u32 	%r810, [%rd8+48];
	xor.b32  	%r1125, %r1125, %r810;
	ld.global.u32 	%r811, [%rd8+52];
	xor.b32  	%r1124, %r1124, %r811;
	ld.global.u32 	%r812, [%rd8+56];
	xor.b32  	%r939, %r939, %r812;
$L__BB0_85:
	and.b32  	%r814, %r790, 8;
	setp.eq.s32 	%p47, %r814, 0;
	@%p47 bra 	$L__BB0_87;
	ld.global.u32 	%r815, [%rd8+60];
	xor.b32  	%r943, %r943, %r815;
	ld.global.u32 	%r816, [%rd8+64];
	xor.b32  	%r942, %r942, %r816;
	ld.global.u32 	%r817, [%rd8+68];
	xor.b32  	%r1125, %r1125, %r817;
	ld.global.u32 	%r818, [%rd8+72];
	xor.b32  	%r1124, %r1124, %r818;
	ld.global.u32 	%r819, [%rd8+76];
	xor.b32  	%r939, %r939, %r819;
$L__BB0_87:
	and.b32  	%r821, %r790, 16;
	setp.eq.s32 	%p48, %r821, 0;
	@%p48 bra 	$L__BB0_89;
	ld.global.u32 	%r822, [%rd8+80];
	xor.b32  	%r943, %r943, %r822;
	ld.global.u32 	%r823, [%rd8+84];
	xor.b32  	%r942, %r942, %r823;
	ld.global.u32 	%r824, [%rd8+88];
	xor.b32  	%r1125, %r1125, %r824;
	ld.global.u32 	%r825, [%rd8+92];
	xor.b32  	%r1124, %r1124, %r825;
	ld.global.u32 	%r826, [%rd8+96];
	xor.b32  	%r939, %r939, %r826;
$L__BB0_89:
	and.b32  	%r828, %r790, 32;
	setp.eq.s32 	%p49, %r828, 0;
	@%p49 bra 	$L__BB0_91;
	ld.global.u32 	%r829, [%rd8+100];
	xor.b32  	%r943, %r943, %r829;
	ld.global.u32 	%r830, [%rd8+104];
	xor.b32  	%r942, %r942, %r830;
	ld.global.u32 	%r831, [%rd8+108];
	xor.b32  	%r1125, %r1125, %r831;
	ld.global.u32 	%r832, [%rd8+112];
	xor.b32  	%r1124, %r1124, %r832;
	ld.global.u32 	%r833, [%rd8+116];
	xor.b32  	%r939, %r939, %r833;
$L__BB0_91:
	and.b32  	%r835, %r790, 64;
	setp.eq.s32 	%p50, %r835, 0;
	@%p50 bra 	$L__BB0_93;
	ld.global.u32 	%r836, [%rd8+120];
	xor.b32  	%r943, %r943, %r836;
	ld.global.u32 	%r837, [%rd8+124];
	xor.b32  	%r942, %r942, %r837;
	ld.global.u32 	%r838, [%rd8+128];
	xor.b32  	%r1125, %r1125, %r838;
	ld.global.u32 	%r839, [%rd8+132];
	xor.b32  	%r1124, %r1124, %r839;
	ld.global.u32 	%r840, [%rd8+136];
	xor.b32  	%r939, %r939, %r840;
$L__BB0_93:
	and.b32  	%r842, %r790, 128;
	setp.eq.s32 	%p51, %r842, 0;
	@%p51 bra 	$L__BB0_95;
	ld.global.u32 	%r843, [%rd8+140];
	xor.b32  	%r943, %r943, %r843;
	ld.global.u32 	%r844, [%rd8+144];
	xor.b32  	%r942, %r942, %r844;
	ld.global.u32 	%r845, [%rd8+148];
	xor.b32  	%r1125, %r1125, %r845;
	ld.global.u32 	%r846, [%rd8+152];
	xor.b32  	%r1124, %r1124, %r846;
	ld.global.u32 	%r847, [%rd8+156];
	xor.b32  	%r939, %r939, %r847;
$L__BB0_95:
	and.b32  	%r849, %r790, 256;
	setp.eq.s32 	%p52, %r849, 0;
	@%p52 bra 	$L__BB0_97;
	ld.global.u32 	%r850, [%rd8+160];
	xor.b32  	%r943, %r943, %r850;
	ld.global.u32 	%r851, [%rd8+164];
	xor.b32  	%r942, %r942, %r851;
	ld.global.u32 	%r852, [%rd8+168];
	xor.b32  	%r1125, %r1125, %r852;
	ld.global.u32 	%r853, [%rd8+172];
	xor.b32  	%r1124, %r1124, %r853;
	ld.global.u32 	%r854, [%rd8+176];
	xor.b32  	%r939, %r939, %r854;
$L__BB0_97:
	and.b32  	%r856, %r790, 512;
	setp.eq.s32 	%p53, %r856, 0;
	@%p53 bra 	$L__BB0_99;
	ld.global.u32 	%r857, [%rd8+180];
	xor.b32  	%r943, %r943, %r857;
	ld.global.u32 	%r858, [%rd8+184];
	xor.b32  	%r942, %r942, %r858;
	ld.global.u32 	%r859, [%rd8+188];
	xor.b32  	%r1125, %r1125, %r859;
	ld.global.u32 	%r860, [%rd8+192];
	xor.b32  	%r1124, %r1124, %r860;
	ld.global.u32 	%r861, [%rd8+196];
	xor.b32  	%r939, %r939, %r861;
$L__BB0_99:
	and.b32  	%r863, %r790, 1024;
	setp.eq.s32 	%p54, %r863, 0;
	@%p54 bra 	$L__BB0_101;
	ld.global.u32 	%r864, [%rd8+200];
	xor.b32  	%r943, %r943, %r864;
	ld.global.u32 	%r865, [%rd8+204];
	xor.b32  	%r942, %r942, %r865;
	ld.global.u32 	%r866, [%rd8+208];
	xor.b32  	%r1125, %r1125, %r866;
	ld.global.u32 	%r867, [%rd8+212];
	xor.b32  	%r1124, %r1124, %r867;
	ld.global.u32 	%r868, [%rd8+216];
	xor.b32  	%r939, %r939, %r868;
$L__BB0_101:
	and.b32  	%r870, %r790, 2048;
	setp.eq.s32 	%p55, %r870, 0;
	@%p55 bra 	$L__BB0_103;
	ld.global.u32 	%r871, [%rd8+220];
	xor.b32  	%r943, %r943, %r871;
	ld.global.u32 	%r872, [%rd8+224];
	xor.b32  	%r942, %r942, %r872;
	ld.global.u32 	%r873, [%rd8+228];
	xor.b32  	%r1125, %r1125, %r873;
	ld.global.u32 	%r874, [%rd8+232];
	xor.b32  	%r1124, %r1124, %r874;
	ld.global.u32 	%r875, [%rd8+236];
	xor.b32  	%r939, %r939, %r875;
$L__BB0_103:
	and.b32  	%r877, %r790, 4096;
	setp.eq.s32 	%p56, %r877, 0;
	@%p56 bra 	$L__BB0_105;
	ld.global.u32 	%r878, [%rd8+240];
	xor.b32  	%r943, %r943, %r878;
	ld.global.u32 	%r879, [%rd8+244];
	xor.b32  	%r942, %r942, %r879;
	ld.global.u32 	%r880, [%rd8+248];
	xor.b32  	%r1125, %r1125, %r880;
	ld.global.u32 	%r881, [%rd8+252];
	xor.b32  	%r1124, %r1124, %r881;
	ld.global.u32 	%r882, [%rd8+256];
	xor.b32  	%r939, %r939, %r882;
$L__BB0_105:
	and.b32  	%r884, %r790, 8192;
	setp.eq.s32 	%p57, %r884, 0;
	@%p57 bra 	$L__BB0_107;
	ld.global.u32 	%r885, [%rd8+260];
	xor.b32  	%r943, %r943, %r885;
	ld.global.u32 	%r886, [%rd8+264];
	xor.b32  	%r942, %r942, %r886;
	ld.global.u32 	%r887, [%rd8+268];
	xor.b32  	%r1125, %r1125, %r887;
	ld.global.u32 	%r888, [%rd8+272];
	xor.b32  	%r1124, %r1124, %r888;
	ld.global.u32 	%r889, [%rd8+276];
	xor.b32  	%r939, %r939, %r889;
$L__BB0_107:
	and.b32  	%r891, %r790, 16384;
	setp.eq.s32 	%p58, %r891, 0;
	@%p58 bra 	$L__BB0_109;
	ld.global.u32 	%r892, [%rd8+280];
	xor.b32  	%r943, %r943, %r892;
	ld.global.u32 	%r893, [%rd8+284];
	xor.b32  	%r942, %r942, %r893;
	ld.global.u32 	%r894, [%rd8+288];
	xor.b32  	%r1125, %r1125, %r894;
	ld.global.u32 	%r895, [%rd8+292];
	xor.b32  	%r1124, %r1124, %r895;
	ld.global.u32 	%r896, [%rd8+296];
	xor.b32  	%r939, %r939, %r896;
$L__BB0_109:
	and.b32  	%r898, %r790, 32768;
	setp.eq.s32 	%p59, %r898, 0;
	@%p59 bra 	$L__BB0_111;
	ld.global.u32 	%r899, [%rd8+300];
	xor.b32  	%r943, %r943, %r899;
	ld.global.u32 	%r900, [%rd8+304];
	xor.b32  	%r942, %r942, %r900;
	ld.global.u32 	%r901, [%rd8+308];
	xor.b32  	%r1125, %r1125, %r901;
	ld.global.u32 	%r902, [%rd8+312];
	xor.b32  	%r1124, %r1124, %r902;
	ld.global.u32 	%r903, [%rd8+316];
	xor.b32  	%r939, %r939, %r903;
$L__BB0_111:
	add.s32 	%r1122, %r1122, 16;
	setp.ne.s32 	%p60, %r1122, 32;
	@%p60 bra 	$L__BB0_79;
	mad.lo.s32 	%r904, %r1116, -31, %r365;
	add.s32 	%r1116, %r904, 1;
	setp.ne.s32 	%p61, %r1116, 5;
	@%p61 bra 	$L__BB0_78;
	st.local.u32 	[%rd1+4], %r943;
	st.local.v2.u32 	[%rd1+8], {%r942, %r1125};
	st.local.v2.u32 	[%rd1+16], {%r1124, %r939};
$L__BB0_114:
	shr.u64 	%rd26, %rd3, 2;
	add.s32 	%r926, %r926, 1;
	setp.gt.u64 	%p62, %rd3, 3;
	@%p62 bra 	$L__BB0_2;
$L__BB0_115:
	shr.u32 	%r905, %r943, 2;
	xor.b32  	%r906, %r905, %r943;
	shl.b32 	%r907, %r939, 4;
	shl.b32 	%r908, %r906, 1;
	xor.b32  	%r909, %r908, %r907;
	xor.b32  	%r910, %r909, %r906;
	xor.b32  	%r911, %r910, %r939;
	add.s32 	%r912, %r911, 832457172;
	cvt.rn.f32.u32 	%f1, %r912;
	fma.rn.f32 	%f2, %f1, 0f2F800000, 0f2F000000;
	cvt.f64.f32 	%fd1, %f2;
	fma.rn.f64 	%fd2, %fd1, 0d4000000000000000, 0dBFF0000000000000;
	cvt.rn.f32.f64 	%f3, %fd2;
	shr.u32 	%r913, %r942, 2;
	xor.b32  	%r914, %r913, %r942;
	shl.b32 	%r915, %r911, 4;
	shl.b32 	%r916, %r914, 1;
	xor.b32  	%r917, %r916, %r915;
	xor.b32  	%r918, %r917, %r914;
	xor.b32  	%r919, %r918, %r911;
	add.s32 	%r920, %r919, 832819609;
	cvt.rn.f32.u32 	%f4, %r920;
	fma.rn.f32 	%f5, %f4, 0f2F800000, 0f2F000000;
	cvt.f64.f32 	%fd3, %f5;
	fma.rn.f64 	%fd4, %fd3, 0d4000000000000000, 0dBFF0000000000000;
	cvt.rn.f32.f64 	%f6, %fd4;
	mul.f32 	%f7, %f6, %f6;
	fma.rn.f32 	%f8, %f3, %f3, %f7;
	setp.gtu.f32 	%p63, %f8, 0f3F800000;
	@%p63 bra 	$L__BB0_117;
	cvta.to.global.u64 	%rd24, %rd10;
	atom.global.add.u32 	%r921, [%rd24], 1;
	bra.uni 	$L__BB0_118;
$L__BB0_117:
	cvta.to.global.u64 	%rd25, %rd11;
	atom.global.add.u32 	%r922, [%rd25], 1;
$L__BB0_118:
	ret;

}


// ===== COMPILED SASS (sm_100) =====

	.target	sm_100

	.elftype	@"ET_EXEC"


//--------------------- .note.nv.tkinfo           --------------------------
	.section	.note.nv.tkinfo,"",@"SHT_NOTE"
	.sectionflags	@"SHF_NOTE_NV_TKINFO"
	.tkinfo
        /*0018*/ 	.word	0x00000002
        /*0030*/ 	.string	""
        /*0030*/ 	.string	"ptxas"
        /*0030*/ 	.string	"Cuda compilation tools, release 13.0, V13.0.88"
        /*0030*/ 	.string	"Build cuda_13.0.r13.0/compiler.36424714_0"
        /*0030*/ 	.string	"-arch sm_100 -m 64 "



//--------------------- .note.nv.cuinfo           --------------------------
	.section	.note.nv.cuinfo,"",@"SHT_NOTE"
	.sectionflags	@"SHF_NOTE_NV_CUINFO"
        /*0018*/ 	.short	0x0002
        /*001a*/ 	.short	0x0064
        /*001c*/ 	.short	0x0082
	.zero		2


//--------------------- .nv.info                  --------------------------
	.section	.nv.info,"",@"SHT_CUDA_INFO"
	.align	4


	//----- nvinfo : EIATTR_REGCOUNT
	.align		4
        /*0000*/ 	.byte	0x04, 0x2f
        /*0002*/ 	.short	(.L_10 - .L_9)
	.align		4
.L_9:
        /*0004*/ 	.word	index@(_Z6get_piPiS_)
        /*0008*/ 	.word	0x00000020


	//----- nvinfo : EIATTR_FRAME_SIZE
	.align		4
.L_10:
        /*000c*/ 	.byte	0x04, 0x11
        /*000e*/ 	.short	(.L_12 - .L_11)
	.align		4
.L_11:
        /*0010*/ 	.word	index@(_Z6get_piPiS_)
        /*0014*/ 	.word	0x00000030


	//----- nvinfo : EIATTR_MIN_STACK_SIZE
	.align		4
.L_12:
        /*0018*/ 	.byte	0x04, 0x12
        /*001a*/ 	.short	(.L_14 - .L_13)
	.align		4
.L_13:
        /*001c*/ 	.word	index@(_Z6get_piPiS_)
        /*0020*/ 	.word	0x00000030
.L_14:


//--------------------- .nv.compat                --------------------------
	.section	.nv.compat,"",@"SHT_CUDA_COMPAT_INFO"
	.align	4
        /*0000*/ 	.byte	0x02, 0x09, 0x00, 0x00, 0x02, 0x02, 0x01, 0x00, 0x02, 0x05, 0x05, 0x00, 0x03, 0x07, 0x01, 0x01
        /*0010*/ 	.byte	0x02, 0x03, 0x00, 0x00, 0x02, 0x06, 0x01, 0x00, 0x04, 0x0b, 0x08, 0x00, 0x01, 0x00, 0x00, 0x00
        /*0020*/ 	.byte	0x00, 0x00, 0x00, 0x00


//--------------------- .nv.info._Z6get_piPiS_    --------------------------
	.section	.nv.info._Z6get_piPiS_,"",@"SHT_CUDA_INFO"
	.sectionflags	@""
	.align	4


	//----- nvinfo : EIATTR_CUDA_API_VERSION
	.align		4
        /*0000*/ 	.byte	0x04, 0x37
        /*0002*/ 	.short	(.L_16 - .L_15)
.L_15:
        /*0004*/ 	.word	0x00000082


	//----- nvinfo : EIATTR_KPARAM_INFO
	.align		4
.L_16:
        /*0008*/ 	.byte	0x04, 0x17
        /*000a*/ 	.short	(.L_18 - .L_17)
.L_17:
        /*000c*/ 	.word	0x00000000
        /*0010*/ 	.short	0x0001
        /*0012*/ 	.short	0x0008
        /*0014*/ 	.byte	0x00, 0xf5, 0x21, 0x00


	//----- nvinfo : EIATTR_KPARAM_INFO
	.align		4
.L_18:
        /*0018*/ 	.byte	0x04, 0x17
        /*001a*/ 	.short	(.L_20 - .L_19)
.L_19:
        /*001c*/ 	.word	0x00000000
        /*0020*/ 	.short	0x0000
        /*0022*/ 	.short	0x0000
        /*0024*/ 	.byte	0x00, 0xf5, 0x21, 0x00


	//----- nvinfo : EIATTR_SPARSE_MMA_MASK
	.align		4
.L_20:
        /*0028*/ 	.byte	0x03, 0x50
        /*002a*/ 	.short	0x0000


	//----- nvinfo : EIATTR_MAXREG_COUNT
	.align		4
        /*002c*/ 	.byte	0x03, 0x1b
        /*002e*/ 	.short	0x00ff


	//----- nvinfo : EIATTR_MERCURY_ISA_VERSION
	.align		4
        /*0030*/ 	.byte	0x03, 0x5f
        /*0032*/ 	.short	0x0101


	//----- nvinfo : EIATTR_INT_WARP_WIDE_INSTR_OFFSETS
	.align		4
        /*0034*/ 	.byte	0x04, 0x31
        /*0036*/ 	.short	(.L_22 - .L_21)


	//   ....[0]....
.L_21:
        /*0038*/ 	.word	0x000028d0


	//   ....[1]....
        /*003c*/ 	.word	0x00002950


	//----- nvinfo : EIATTR_VRC_CTA_INIT_COUNT
	.align		4
.L_22:
        /*0040*/ 	.byte	0x02, 0x4a
	.zero		1
	.zero		1


	//----- nvinfo : EIATTR_EXIT_INSTR_OFFSETS
	.align		4
        /*0044*/ 	.byte	0x04, 0x1c
        /*0046*/ 	.short	(.L_24 - .L_23)


	//   ....[0]....
.L_23:
        /*0048*/ 	.word	0x00002920


	//   ....[1]....
        /*004c*/ 	.word	0x000029a0


	//----- nvinfo : EIATTR_CRS_STACK_SIZE
	.align		4
.L_24:
        /*0050*/ 	.byte	0x04, 0x1e
        /*0052*/ 	.short	(.L_26 - .L_25)
.L_25:
        /*0054*/ 	.word	0x00000000


	//----- nvinfo : EIATTR_CBANK_PARAM_SIZE
	.align		4
.L_26:
        /*0058*/ 	.byte	0x03, 0x19
        /*005a*/ 	.short	0x0010


	//----- nvinfo : EIATTR_PARAM_CBANK
	.align		4
        /*005c*/ 	.byte	0x04, 0x0a
        /*005e*/ 	.short	(.L_28 - .L_27)
	.align		4
.L_27:
        /*0060*/ 	.word	index@(.nv.constant0._Z6get_piPiS_)
        /*0064*/ 	.short	0x0380
        /*0066*/ 	.short	0x0010


	//----- nvinfo : EIATTR_SW_WAR
	.align		4
.L_28:
        /*0068*/ 	.byte	0x04, 0x36
        /*006a*/ 	.short	(.L_30 - .L_29)
.L_29:
        /*006c*/ 	.word	0x00000008
.L_30:


//--------------------- .nv.callgraph             --------------------------
	.section	.nv.callgraph,"",@"SHT_CUDA_CALLGRAPH"
	.align	4
	.sectionentsize	8
	.align		4
        /*0000*/ 	.word	0x00000000
	.align		4
        /*0004*/ 	.word	0xffffffff
	.align		4
        /*0008*/ 	.word	0x00000000
	.align		4
        /*000c*/ 	.word	0xfffffffe
	.align		4
        /*0010*/ 	.word	0x00000000
	.align		4
        /*0014*/ 	.word	0xfffffffd
	.align		4
        /*0018*/ 	.word	0x00000000
	.align		4
        /*001c*/ 	.word	0xfffffffc


//--------------------- .nv.constant4             --------------------------
	.section	.nv.constant4,"a",@progbits
	.align	8
	.align		8
.nv.constant4:
        /*0000*/ 	.dword	precalc_xorwow_matrix
	.align		8
        /*0008*/ 	.dword	precalc_xorwow_offset_matrix
	.align		8
        /*0010*/ 	.dword	mrg32k3aM1
	.align		8
        /*0018*/ 	.dword	mrg32k3aM2
	.align		8
        /*0020*/ 	.dword	mrg32k3aM1SubSeq
	.align		8
        /*0028*/ 	.dword	mrg32k3aM2SubSeq
	.align		8
        /*0030*/ 	.dword	mrg32k3aM1Seq
	.align		8
        /*0038*/ 	.dword	mrg32k3aM2Seq


//--------------------- .nv.constant3             --------------------------
	.section	.nv.constant3,"a",@progbits
	.align	8
.nv.constant3:
	.type		__cr_lgamma_table,@object
	.size		__cr_lgamma_table,(.L_8 - __cr_lgamma_table)
__cr_lgamma_table:
        /*0000*/ 	.byte	0x00, 0x00, 0x00, 0x00, 0x00, 0x00, 0x00, 0x00, 0x00, 0x00, 0x00, 0x00, 0x00, 0x00, 0x00, 0x00
        /*0010*/ 	.byte	0xef, 0x39, 0xfa, 0xfe, 0x42, 0x2e, 0xe6, 0x3f, 0x02, 0x20, 0x2a, 0xfa, 0x0b, 0xab, 0xfc, 0x3f
        /*0020*/ 	.byte	0xf9, 0x2c, 0x92, 0x7c, 0xa7, 0x6c, 0x09, 0x40, 0xc9, 0x79, 0x44, 0x3c, 0x64, 0x26, 0x13, 0x40
        /*0030*/ 	.byte	0xca, 0x01, 0xcf, 0x3a, 0x27, 0x51, 0x1a, 0x40, 0x30, 0xcc, 0x2d, 0xf3, 0xe1, 0x0c, 0x21, 0x40
        /*0040*/ 	.byte	0x0d, 0xb7, 0xfc, 0x82, 0x8e, 0x35, 0x25, 0x40
.L_8:


//--------------------- .text._Z6get_piPiS_       --------------------------
	.section	.text._Z6get_piPiS_,"ax",@progbits
	.align	128
        .global         _Z6get_piPiS_
        .type           _Z6get_piPiS_,@function
        .size           _Z6get_piPiS_,(.L_x_13 - _Z6get_piPiS_)
        .other          _Z6get_piPiS_,@"STO_CUDA_ENTRY STV_DEFAULT"
_Z6get_piPiS_:
.text._Z6get_piPiS_:
[----:B------:R-:W0:Y:S01]  /*0000*/  LDC R1, c[0x0][0x37c] ;  /* 0x0000df00ff017b82 */ /* 0x000e220000000800 */
[----:B------:R-:W1:Y:S07]  /*0010*/  S2R R3, SR_TID.X ;  /* 0x0000000000037919 */ /* 0x000e6e0000002100 */
[----:B------:R-:W1:Y:S01]  /*0020*/  S2UR UR4, SR_CTAID.X ;  /* 0x00000000000479c3 */ /* 0x000e620000002500 */
[----:B0-----:R-:W-:Y:S01]  /*0030*/  VIADD R1, R1, 0xffffffd0 ;  /* 0xffffffd001017836 */ /* 0x001fe20000000000 */
[----:B------:R-:W0:Y:S01]  /*0040*/  LDCU.64 UR6, c[0x0][0x358] ;  /* 0x00006b00ff0677ac */ /* 0x000e220008000a00 */
[----:B------:R-:W-:Y:S01]  /*0050*/  IMAD.MOV.U32 R6, RZ, RZ, 0x3198c20f ;  /* 0x3198c20fff067424 */ /* 0x000fe200078e00ff */
[----:B------:R-:W-:Y:S01]  /*0060*/  BSSY.RECONVERGENT B0, `(.L_x_0) ;  /* 0x0000265000007945 */ /* 0x000fe20003800200 */
[----:B------:R-:W-:-:S02]  /*0070*/  IMAD.MOV.U32 R7, RZ, RZ, 0x5efdb30c ;  /* 0x5efdb30cff077424 */ /* 0x000fc400078e00ff */
[----:B------:R-:W-:Y:S01]  /*0080*/  IMAD.MOV.U32 R8, RZ, RZ, 0x423bb012 ;  /* 0x423bb012ff087424 */ /* 0x000fe200078e00ff */
[----:B------:R-:W1:Y:S01]  /*0090*/  LDC R0, c[0x0][0x360] ;  /* 0x0000d800ff007b82 */ /* 0x000e620000000800 */
[----:B------:R-:W-:Y:S01]  /*00a0*/  IMAD.MOV.U32 R9, RZ, RZ, -0x75bd8fc ;  /* 0xf8a42704ff097424 */ /* 0x000fe200078e00ff */
[----:B------:R2:W-:Y:S01]  /*00b0*/  STL.64 [R1], R6 ;  /* 0x0000000601007387 */ /* 0x0005e20000100a00 */
[----:B------:R-:W-:Y:S02]  /*00c0*/  IMAD.MOV.U32 R10, RZ, RZ, -0x23270784 ;  /* 0xdcd8f87cff0a7424 */ /* 0x000fe400078e00ff */
[----:B------:R-:W-:Y:S01]  /*00d0*/  IMAD.MOV.U32 R11, RZ, RZ, 0x57fa2510 ;  /* 0x57fa2510ff0b7424 */ /* 0x000fe200078e00ff */
[----:B------:R2:W-:Y:S01]  /*00e0*/  STL.64 [R1+0x8], R8 ;  /* 0x0000080801007387 */ /* 0x0005e20000100a00 */
[----:B------:R-:W-:Y:S02]  /*00f0*/  IMAD.MOV.U32 R2, RZ, RZ, 0x423bb012 ;  /* 0x423bb012ff027424 */ /* 0x000fe400078e00ff */
[----:B------:R-:W-:Y:S01]  /*0100*/  IMAD.MOV.U32 R5, RZ, RZ, 0x57fa2510 ;  /* 0x57fa2510ff057424 */ /* 0x000fe200078e00ff */
[----:B------:R2:W-:Y:S01]  /*0110*/  STL.64 [R1+0x10], R10 ;  /* 0x0000100a01007387 */ /* 0x0005e20000100a00 */
[----:B-1----:R-:W-:-:S02]  /*0120*/  IMAD R3, R0, UR4, R3 ;  /* 0x0000000400037c24 */ /* 0x002fc4000f8e0203 */
[----:B------:R-:W-:-:S03]  /*0130*/  IMAD.MOV.U32 R0, RZ, RZ, 0x5efdb30c ;  /* 0x5efdb30cff007424 */ /* 0x000fc600078e00ff */
[----:B------:R-:W-:-:S13]  /*0140*/  ISETP.NE.AND P0, PT, R3, RZ, PT ;  /* 0x000000ff0300720c */ /* 0x000fda0003f05270 */
[----:B0-2---:R-:W-:Y:S05]  /*0150*/  @!P0 BRA `(.L_x_1) ;  /* 0x0000002400548947 */ /* 0x005fea0003800000 */
[--C-:B------:R-:W-:Y:S01]  /*0160*/  SHF.R.S32.HI R7, RZ, 0x1f, R3.reuse ;  /* 0x0000001fff077819 */ /* 0x100fe20000011403 */
[----:B------:R-:W-:Y:S02]  /*0170*/  IMAD.MOV.U32 R12, RZ, RZ, R3 ;  /* 0x000000ffff0c7224 */ /* 0x000fe400078e0003 */
[----:B------:R-:W-:Y:S02]  /*0180*/  IMAD.MOV.U32 R10, RZ, RZ, RZ ;  /* 0x000000ffff0a7224 */ /* 0x000fe400078e00ff */
[----:B------:R-:W-:Y:S02]  /*0190*/  IMAD.MOV.U32 R0, RZ, RZ, 0x5efdb30c ;  /* 0x5efdb30cff007424 */ /* 0x000fe400078e00ff */
[----:B------:R-:W-:Y:S02]  /*01a0*/  IMAD.MOV.U32 R2, RZ, RZ, 0x423bb012 ;  /* 0x423bb012ff027424 */ /* 0x000fe400078e00ff */
[----:B------:R-:W-:-:S07]  /*01b0*/  IMAD.MOV.U32 R5, RZ, RZ, 0x57fa2510 ;  /* 0x57fa2510ff057424 */ /* 0x000fce00078e00ff */
.L_x_10:
[----:B0-----:R-:W-:Y:S01]  /*01c0*/  LOP3.LUT R3, R12, 0x3, RZ, 0xc0, !PT ;  /* 0x000000030c037812 */ /* 0x001fe200078ec0ff */
[----:B------:R-:W-:Y:S03]  /*01d0*/  BSSY.RECONVERGENT B1, `(.L_x_2) ;  /* 0x0000247000017945 */ /* 0x000fe60003800200 */
[----:B------:R-:W-:-:S04]  /*01e0*/  ISETP.NE.U32.AND P0, PT, R3, RZ, PT ;  /* 0x000000ff0300720c */ /* 0x000fc80003f05070 */
[----:B------:R-:W-:-:S13]  /*01f0*/  ISETP.NE.AND.EX P0, PT, RZ, RZ, PT, P0 ;  /* 0x000000ffff00720c */ /* 0x000fda0003f05300 */
[----:B------:R-:W-:Y:S05]  /*0200*/  @!P0 BRA `(.L_x_3) ;  /* 0x00000024000c8947 */ /* 0x000fea0003800000 */
[----:B------:R-:W0:Y:S01]  /*0210*/  LDC.64 R8, c[0x4][RZ] ;  /* 0x01000000ff087b82 */ /* 0x000e220000000a00 */
[----:B------:R-:W-:Y:S01]  /*0220*/  IMAD.MOV.U32 R0, RZ, RZ, RZ ;  /* 0x000000ffff007224 */ /* 0x000fe200078e00ff */
[----:B------:R-:W-:Y:S01]  /*0230*/  CS2R R4, SRZ ;  /* 0x0000000000047805 */ /* 0x000fe2000001ff00 */
[----:B------:R-:W-:Y:S01]  /*0240*/  IMAD.MOV.U32 R6, RZ, RZ, RZ ;  /* 0x000000ffff067224 */ /* 0x000fe200078e00ff */
[----:B------:R-:W-:Y:S01]  /*0250*/  CS2R R2, SRZ ;  /* 0x0000000000027805 */ /* 0x000fe2000001ff00 */
[----:B0-----:R-:W-:-:S07]  /*0260*/  IMAD.WIDE.U32 R8, R10, 0xc80, R8 ;  /* 0x00000c800a087825 */ /* 0x001fce00078e0008 */
.L_x_5:
[----:B------:R-:W-:-:S06]  /*0270*/  IMAD R11, R6, 0x4, R1 ;  /* 0x00000004060b7824 */ /* 0x000fcc00078e0201 */
[----:B------:R-:W5:Y:S01]  /*0280*/  LDL R11, [R11+0x4] ;  /* 0x000004000b0b7983 */ /* 0x000f620000100800 */
[----:B------:R-:W-:Y:S01]  /*0290*/  IMAD.SHL.U32 R13, R6, 0x20, RZ ;  /* 0x00000020060d7824 */ /* 0x000fe200078e00ff */
[----:B------:R-:W-:-:S06]  /*02a0*/  UMOV UR4, URZ ;  /* 0x000000ff00047c82 */ /* 0x000fcc0008000000 */
.L_x_4:
[----:B-----5:R-:W-:Y:S01]  /*02b0*/  SHF.R.U32.HI R20, RZ, UR4, R11 ;  /* 0x00000004ff147c19 */ /* 0x020fe2000801160b */
[----:B------:R-:W-:-:S03]  /*02c0*/  VIADD R14, R13, UR4 ;  /* 0x000000040d0e7c36 */ /* 0x000fc60008000000 */
[----:B------:R-:W-:-:S04]  /*02d0*/  LOP3.LUT R15, R20, 0x1, RZ, 0xc0, !PT ;  /* 0x00000001140f7812 */ /* 0x000fc800078ec0ff */
[----:B------:R-:W-:Y:S01]  /*02e0*/  ISETP.NE.U32.AND P0, PT, R15, 0x1, PT ;  /* 0x000000010f00780c */ /* 0x000fe20003f05070 */
[----:B------:R-:W-:-:S03]  /*02f0*/  IMAD R15, R14, 0x5, RZ ;  /* 0x000000050e0f7824 */ /* 0x000fc600078e02ff */
[----:B------:R-:W-:Y:S01]  /*0300*/  R2P PR, R20, 0x7e ;  /* 0x0000007e14007804 */ /* 0x000fe20000000000 */
[----:B------:R-:W-:-:S08]  /*0310*/  IMAD.WIDE.U32 R14, R15, 0x4, R8 ;  /* 0x000000040f0e7825 */ /* 0x000fd000078e0008 */
[----:B------:R-:W2:Y:S04]  /*0320*/  @!P0 LDG.E R17, desc[UR6][R14.64] ;  /* 0x000000060e118981 */ /* 0x000ea8000c1e1900 */
[----:B------:R-:W3:Y:S04]  /*0330*/  @P1 LDG.E R19, desc[UR6][R14.64+0x14] ;  /* 0x000014060e131981 */ /* 0x000ee8000c1e1900 */
[----:B------:R-:W4:Y:S04]  /*0340*/  @P2 LDG.E R21, desc[UR6][R14.64+0x28] ;  /* 0x000028060e152981 */ /* 0x000f28000c1e1900 */
[----:B------:R-:W4:Y:S04]  /*0350*/  @P3 LDG.E R23, desc[UR6][R14.64+0x3c] ;  /* 0x00003c060e173981 */ /* 0x000f28000c1e1900 */
[----:B------:R-:W4:Y:S04]  /*0360*/  @!P0 LDG.E R16, desc[UR6][R14.64+0x8] ;  /* 0x000008060e108981 */ /* 0x000f28000c1e1900 */
[----:B------:R-:W4:Y:S04]  /*0370*/  @P4 LDG.E R25, desc[UR6][R14.64+0x50] ;  /* 0x000050060e194981 */ /* 0x000f28000c1e1900 */
[----:B------:R-:W4:Y:S04]  /*0380*/  @!P0 LDG.E R18, desc[UR6][R14.64+0x10] ;  /* 0x000010060e128981 */ /* 0x000f28000c1e1900 */
[----:B------:R-:W4:Y:S04]  /*0390*/  @P1 LDG.E R22, desc[UR6][R14.64+0x1c] ;  /* 0x00001c060e161981 */ /* 0x000f28000c1e1900 */
[----:B------:R-:W4:Y:S04]  /*03a0*/  @P1 LDG.E R24, desc[UR6][R14.64+0x24] ;  /* 0x000024060e181981 */ /* 0x000f28000c1e1900 */
[----:B------:R-:W4:Y:S01]  /*03b0*/  @P6 LDG.E R27, desc[UR6][R14.64+0x78] ;  /* 0x000078060e1b6981 */ /* 0x000f22000c1e1900 */
[----:B--2---:R-:W-:-:S03]  /*03c0*/  @!P0 LOP3.LUT R0, R0, R17, RZ, 0x3c, !PT ;  /* 0x0000001100008212 */ /* 0x004fc600078e3cff */
[----:B------:R-:W2:Y:S01]  /*03d0*/  @!P0 LDG.E R17, desc[UR6][R14.64+0x4] ;  /* 0x000004060e118981 */ /* 0x000ea2000c1e1900 */
[----:B---3--:R-:W-:-:S03]  /*03e0*/  @P1 LOP3.LUT R0, R0, R19, RZ, 0x3c, !PT ;  /* 0x0000001300001212 */ /* 0x008fc600078e3cff */
[----:B------:R-:W3:Y:S01]  /*03f0*/  @!P0 LDG.E R19, desc[UR6][R14.64+0xc] ;  /* 0x00000c060e138981 */ /* 0x000ee2000c1e1900 */
[----:B----4-:R-:W-:-:S03]  /*0400*/  @P2 LOP3.LUT R0, R0, R21, RZ, 0x3c, !PT ;  /* 0x0000001500002212 */ /* 0x010fc600078e3cff */
[----:B------:R-:W4:Y:S01]  /*0410*/  @P1 LDG.E R21, desc[UR6][R14.64+0x18] ;  /* 0x000018060e151981 */ /* 0x000f22000c1e1900 */
[----:B------:R-:W-:-:S03]  /*0420*/  @P3 LOP3.LUT R0, R0, R23, RZ, 0x3c, !PT ;  /* 0x0000001700003212 */ /* 0x000fc600078e3cff */
[----:B------:R-:W4:Y:S01]  /*0430*/  @P5 LDG.E R23, desc[UR6][R14.64+0x64] ;  /* 0x000064060e175981 */ /* 0x000f22000c1e1900 */
[----:B------:R-:W-:-:S03]  /*0440*/  @!P0 LOP3.LUT R3, R3, R16, RZ, 0x3c, !PT ;  /* 0x0000001003038212 */ /* 0x000fc600078e3cff */
[----:B------:R-:W4:Y:S01]  /*0450*/  @P2 LDG.E R16, desc[UR6][R14.64+0x30] ;  /* 0x000030060e102981 */ /* 0x000f22000c1e1900 */
[----:B------:R-:W-:-:S03]  /*0460*/  @P4 LOP3.LUT R0, R0, R25, RZ, 0x3c, !PT ;  /* 0x0000001900004212 */ /* 0x000fc600078e3cff */
[----:B------:R-:W4:Y:S01]  /*0470*/  @P3 LDG.E R25, desc[UR6][R14.64+0x48] ;  /* 0x000048060e193981 */ /* 0x000f22000c1e1900 */
[----:B------:R-:W-:-:S03]  /*0480*/  @!P0 LOP3.LUT R5, R5, R18, RZ, 0x3c, !PT ;  /* 0x0000001205058212 */ /* 0x000fc600078e3cff */
[----:B------:R-:W4:Y:S01]  /*0490*/  @P2 LDG.E R18, desc[UR6][R14.64+0x38] ;  /* 0x000038060e122981 */ /* 0x000f22000c1e1900 */
[----:B------:R-:W-:-:S03]  /*04a0*/  @P1 LOP3.LUT R3, R3, R22, RZ, 0x3c, !PT ;  /* 0x0000001603031212 */ /* 0x000fc600078e3cff */
[----:B------:R-:W4:Y:S01]  /*04b0*/  @P3 LDG.E R22, desc[UR6][R14.64+0x44] ;  /* 0x000044060e163981 */ /* 0x000f22000c1e1900 */
[----:B--2---:R-:W-:-:S03]  /*04c0*/  @!P0 LOP3.LUT R2, R2, R17, RZ, 0x3c, !PT ;  /* 0x0000001102028212 */ /* 0x004fc600078e3cff */
[----:B------:R-:W2:Y:S01]  /*04d0*/  @P1 LDG.E R17, desc[UR6][R14.64+0x20] ;  /* 0x000020060e111981 */ /* 0x000ea2000c1e1900 */
[----:B---3--:R-:W-:-:S03]  /*04e0*/  @!P0 LOP3.LUT R4, R4, R19, RZ, 0x3c, !PT ;  /* 0x0000001304048212 */ /* 0x008fc600078e3cff */
[----:B------:R-:W3:Y:S01]  /*04f0*/  @P2 LDG.E R19, desc[UR6][R14.64+0x2c] ;  /* 0x00002c060e132981 */ /* 0x000ee2000c1e1900 */
[----:B----4-:R-:W-:-:S03]  /*0500*/  @P1 LOP3.LUT R2, R2, R21, RZ, 0x3c, !PT ;  /* 0x0000001502021212 */ /* 0x010fc600078e3cff */
[----:B------:R-:W4:Y:S01]  /*0510*/  @P2 LDG.E R21, desc[UR6][R14.64+0x34] ;  /* 0x000034060e152981 */ /* 0x000f22000c1e1900 */
[----:B------:R-:W-:-:S03]  /*0520*/  @P5 LOP3.LUT R0, R0, R23, RZ, 0x3c, !PT ;  /* 0x0000001700005212 */ /* 0x000fc600078e3cff */
[----:B------:R-:W4:Y:S01]  /*0530*/  @P3 LDG.E R23, desc[UR6][R14.64+0x40] ;  /* 0x000040060e173981 */ /* 0x000f22000c1e1900 */
[----:B------:R-:W-:Y:S02]  /*0540*/  @P1 LOP3.LUT R5, R5, R24, RZ, 0x3c, !PT ;  /* 0x0000001805051212 */ /* 0x000fe400078e3cff */
[----:B------:R-:W-:Y:S01]  /*0550*/  @P2 LOP3.LUT R3, R3, R16, RZ, 0x3c, !PT ;  /* 0x0000001003032212 */ /* 0x000fe200078e3cff */
[----:B------:R-:W4:Y:S04]  /*0560*/  @P5 LDG.E R24, desc[UR6][R14.64+0x6c] ;  /* 0x00006c060e185981 */ /* 0x000f28000c1e1900 */
[----:B------:R-:W4:Y:S01]  /*0570*/  @P3 LDG.E R16, desc[UR6][R14.64+0x4c] ;  /* 0x00004c060e103981 */ /* 0x000f22000c1e1900 */
[----:B------:R-:W-:-:S03]  /*0580*/  @P2 LOP3.LUT R5, R5, R18, RZ, 0x3c, !PT ;  /* 0x0000001205052212 */ /* 0x000fc600078e3cff */
[----:B------:R-:W4:Y:S01]  /*0590*/  @P4 LDG.E R18, desc[UR6][R14.64+0x58] ;  /* 0x000058060e124981 */ /* 0x000f22000c1e1900 */
[----:B------:R-:W-:-:S03]  /*05a0*/  @P3 LOP3.LUT R3, R3, R22, RZ, 0x3c, !PT ;  /* 0x0000001603033212 */ /* 0x000fc600078e3cff */
[----:B------:R-:W4:Y:S01]  /*05b0*/  @P4 LDG.E R22, desc[UR6][R14.64+0x60] ;  /* 0x000060060e164981 */ /* 0x000f22000c1e1900 */
[----:B--2---:R-:W-:-:S03]  /*05c0*/  @P1 LOP3.LUT R4, R4, R17, RZ, 0x3c, !PT ;  /* 0x0000001104041212 */ /* 0x004fc600078e3cff */
[----:B------:R-:W2:Y:S01]  /*05d0*/  @P4 LDG.E R17, desc[UR6][R14.64+0x54] ;  /* 0x000054060e114981 */ /* 0x000ea2000c1e1900 */
[----:B---3--:R-:W-:-:S03]  /*05e0*/  @P2 LOP3.LUT R2, R2, R19, RZ, 0x3c, !PT ;  /* 0x0000001302022212 */ /* 0x008fc600078e3cff */
[----:B------:R-:W3:Y:S01]  /*05f0*/  @P4 LDG.E R19, desc[UR6][R14.64+0x5c] ;  /* 0x00005c060e134981 */ /* 0x000ee2000c1e1900 */
[----:B----4-:R-:W-:-:S03]  /*0600*/  @P2 LOP3.LUT R4, R4, R21, RZ, 0x3c, !PT ;  /* 0x0000001504042212 */ /* 0x010fc600078e3cff */
[----:B------:R-:W4:Y:S01]  /*0610*/  @P5 LDG.E R21, desc[UR6][R14.64+0x68] ;  /* 0x000068060e155981 */ /* 0x000f22000c1e1900 */
[----:B------:R-:W-:-:S03]  /*0620*/  @P3 LOP3.LUT R2, R2, R23, RZ, 0x3c, !PT ;  /* 0x0000001702023212 */ /* 0x000fc600078e3cff */
[----:B------:R-:W4:Y:S01]  /*0630*/  @P5 LDG.E R23, desc[UR6][R14.64+0x70] ;  /* 0x000070060e175981 */ /* 0x000f22000c1e1900 */
[----:B------:R-:W-:Y:S02]  /*0640*/  LOP3.LUT P0, RZ, R20, 0x80, RZ, 0xc0, !PT ;  /* 0x0000008014ff7812 */ /* 0x000fe4000780c0ff */
[----:B------:R-:W-:Y:S02]  /*0650*/  @P3 LOP3.LUT R4, R4, R25, RZ, 0x3c, !PT ;  /* 0x0000001904043212 */ /* 0x000fe400078e3cff */
[----:B------:R-:W-:Y:S02]  /*0660*/  @P3 LOP3.LUT R5, R5, R16, RZ, 0x3c, !PT ;  /* 0x0000001005053212 */ /* 0x000fe400078e3cff */
[----:B------:R-:W4:Y:S01]  /*0670*/  @P5 LDG.E R16, desc[UR6][R14.64+0x74] ;  /* 0x000074060e105981 */ /* 0x000f22000c1e1900 */
[----:B------:R-:W-:-:S03]  /*0680*/  @P4 LOP3.LUT R3, R3, R18, RZ, 0x3c, !PT ;  /* 0x0000001203034212 */ /* 0x000fc600078e3cff */
[----:B------:R-:W4:Y:S01]  /*0690*/  @P6 LDG.E R18, desc[UR6][R14.64+0x80] ;  /* 0x000080060e126981 */ /* 0x000f22000c1e1900 */
[----:B------:R-:W-:-:S03]  /*06a0*/  @P4 LOP3.LUT R5, R5, R22, RZ, 0x3c, !PT ;  /* 0x0000001605054212 */ /* 0x000fc600078e3cff */
[----:B------:R-:W4:Y:S01]  /*06b0*/  @P6 LDG.E R22, desc[UR6][R14.64+0x88] ;  /* 0x000088060e166981 */ /* 0x000f22000c1e1900 */
[----:B------:R-:W-:-:S03]  /*06c0*/  @P5 LOP3.LUT R3, R3, R24, RZ, 0x3c, !PT ;  /* 0x0000001803035212 */ /* 0x000fc600078e3cff */
[----:B------:R-:W4:Y:S04]  /*06d0*/  @P0 LDG.E R25, desc[UR6][R14.64+0x8c] ;  /* 0x00008c060e190981 */ /* 0x000f28000c1e1900 */
[----:B------:R-:W4:Y:S04]  /*06e0*/  @P0 LDG.E R24, desc[UR6][R14.64+0x94] ;  /* 0x000094060e180981 */ /* 0x000f28000c1e1900 */
        /* <DEDUP_REMOVED lines=9> */
[----:B------:R-:W-:Y:S02]  /*0780*/  @P6 LOP3.LUT R0, R0, R27, RZ, 0x3c, !PT ;  /* 0x0000001b00006212 */ /* 0x000fe400078e3cff */
[----:B------:R-:W-:Y:S02]  /*0790*/  @P5 LOP3.LUT R5, R5, R16, RZ, 0x3c, !PT ;  /* 0x0000001005055212 */ /* 0x000fe400078e3cff */
[----:B------:R-:W-:Y:S02]  /*07a0*/  @P6 LOP3.LUT R3, R3, R18, RZ, 0x3c, !PT ;  /* 0x0000001203036212 */ /* 0x000fe400078e3cff */
[----:B------:R-:W-:Y:S02]  /*07b0*/  @P6 LOP3.LUT R5, R5, R22, RZ, 0x3c, !PT ;  /* 0x0000001605056212 */ /* 0x000fe400078e3cff */
[----:B------:R-:W-:Y:S02]  /*07c0*/  @P0 LOP3.LUT R0, R0, R25, RZ, 0x3c, !PT ;  /* 0x0000001900000212 */ /* 0x000fe400078e3cff */
[----:B------:R-:W-:-:S02]  /*07d0*/  @P0 LOP3.LUT R3, R3, R24, RZ, 0x3c, !PT ;  /* 0x0000001803030212 */ /* 0x000fc400078e3cff */
[----:B------:R-:W-:Y:S02]  /*07e0*/  @P0 LOP3.LUT R5, R5, R26, RZ, 0x3c, !PT ;  /* 0x0000001a05050212 */ /* 0x000fe400078e3cff */
[----:B--2---:R-:W-:Y:S02]  /*07f0*/  @P6 LOP3.LUT R2, R2, R17, RZ, 0x3c, !PT ;  /* 0x0000001102026212 */ /* 0x004fe400078e3cff */
[----:B---3--:R-:W-:Y:S02]  /*0800*/  @P6 LOP3.LUT R4, R4, R19, RZ, 0x3c, !PT ;  /* 0x0000001304046212 */ /* 0x008fe400078e3cff */
[----:B----4-:R-:W-:Y:S02]  /*0810*/  @P0 LOP3.LUT R2, R2, R21, RZ, 0x3c, !PT ;  /* 0x0000001502020212 */ /* 0x010fe400078e3cff */
[----:B------:R-:W-:Y:S02]  /*0820*/  @P0 LOP3.LUT R4, R4, R23, RZ, 0x3c, !PT ;  /* 0x0000001704040212 */ /* 0x000fe400078e3cff */
[----:B------:R-:W-:-:S13]  /*0830*/  R2P PR, R20.B1, 0x7f ;  /* 0x0000007f14007804 */ /* 0x000fda0000001000 */
[----:B------:R-:W2:Y:S04]  /*0840*/  @P0 LDG.E R18, desc[UR6][R14.64+0xb0] ;  /* 0x0000b0060e120981 */ /* 0x000ea8000c1e1900 */
[----:B------:R-:W3:Y:S04]  /*0850*/  @P0 LDG.E R21, desc[UR6][R14.64+0xa0] ;  /* 0x0000a0060e150981 */ /* 0x000ee8000c1e1900 */
[----:B------:R-:W4:Y:S04]  /*0860*/  @P0 LDG.E R23, desc[UR6][R14.64+0xa4] ;  /* 0x0000a4060e170981 */ /* 0x000f28000c1e1900 */
[----:B------:R-:W4:Y:S04]  /*0870*/  @P0 LDG.E R16, desc[UR6][R14.64+0xa8] ;  /* 0x0000a8060e100981 */ /* 0x000f28000c1e1900 */
[----:B------:R-:W4:Y:S04]  /*0880*/  @P0 LDG.E R25, desc[UR6][R14.64+0xac] ;  /* 0x0000ac060e190981 */ /* 0x000f28000c1e1900 */
[----:B------:R-:W4:Y:S04]  /*0890*/  @P1 LDG.E R27, desc[UR6][R14.64+0xb4] ;  /* 0x0000b4060e1b1981 */ /* 0x000f28000c1e1900 */
[----:B------:R-:W4:Y:S04]  /*08a0*/  @P2 LDG.E R29, desc[UR6][R14.64+0xc8] ;  /* 0x0000c8060e1d2981 */ /* 0x000f28000c1e1900 */
[----:B------:R-:W4:Y:S04]  /*08b0*/  @P3 LDG.E R19, desc[UR6][R14.64+0xdc] ;  /* 0x0000dc060e133981 */ /* 0x000f28000c1e1900 */
        /* <DEDUP_REMOVED lines=12> */
[----:B------:R-:W-:Y:S01]  /*0980*/  LOP3.LUT P0, RZ, R20, 0x8000, RZ, 0xc0, !PT ;  /* 0x0000800014ff7812 */ /* 0x000fe2000780c0ff */
[----:B------:R-:W4:Y:S04]  /*0990*/  @P1 LDG.E R25, desc[UR6][R14.64+0xc0] ;  /* 0x0000c0060e191981 */ /* 0x000f28000c1e1900 */
[----:B------:R-:W4:Y:S01]  /*09a0*/  @P1 LDG.E R20, desc[UR6][R14.64+0xc4] ;  /* 0x0000c4060e141981 */ /* 0x000f22000c1e1900 */
[----:B------:R-:W-:-:S03]  /*09b0*/  @P1 LOP3.LUT R0, R0, R27, RZ, 0x3c, !PT ;  /* 0x0000001b00001212 */ /* 0x000fc600078e3cff */
[----:B------:R-:W4:Y:S01]  /*09c0*/  @P2 LDG.E R27, desc[UR6][R14.64+0xcc] ;  /* 0x0000cc060e1b2981 */ /* 0x000f22000c1e1900 */
[----:B------:R-:W-:-:S03]  /*09d0*/  @P2 LOP3.LUT R0, R0, R29, RZ, 0x3c, !PT ;  /* 0x0000001d00002212 */ /* 0x000fc600078e3cff */
[----:B------:R-:W4:Y:S01]  /*09e0*/  @P6 LDG.E R29, desc[UR6][R14.64+0x118] ;  /* 0x000118060e1d6981 */ /* 0x000f22000c1e1900 */
[----:B------:R-:W-:-:S03]  /*09f0*/  @P3 LOP3.LUT R0, R0, R19, RZ, 0x3c, !PT ;  /* 0x0000001300003212 */ /* 0x000fc600078e3cff */
[----:B------:R-:W4:Y:S01]  /*0a00*/  @P2 LDG.E R19, desc[UR6][R14.64+0xd4] ;  /* 0x0000d4060e132981 */ /* 0x000f22000c1e1900 */
[----:B------:R-:W-:-:S03]  /*0a10*/  @P4 LOP3.LUT R0, R0, R17, RZ, 0x3c, !PT ;  /* 0x0000001100004212 */ /* 0x000fc600078e3cff */
[----:B------:R-:W4:Y:S04]  /*0a20*/  @P5 LDG.E R17, desc[UR6][R14.64+0x108] ;  /* 0x000108060e115981 */ /* 0x000f28000c1e1900 */
[----:B------:R-:W4:Y:S01]  /*0a30*/  @P0 LDG.E R26, desc[UR6][R14.64+0x13c] ;  /* 0x00013c060e1a0981 */ /* 0x000f22000c1e1900 */
[----:B--2---:R-:W-:-:S03]  /*0a40*/  @P1 LOP3.LUT R3, R3, R18, RZ, 0x3c, !PT ;  /* 0x0000001203031212 */ /* 0x004fc600078e3cff */
[----:B------:R-:W2:Y:S01]  /*0a50*/  @P4 LDG.E R18, desc[UR6][R14.64+0x100] ;  /* 0x000100060e124981 */ /* 0x000ea2000c1e1900 */
[----:B---3--:R-:W-:Y:S02]  /*0a60*/  @P5 LOP3.LUT R0, R0, R21, RZ, 0x3c, !PT ;  /* 0x0000001500005212 */ /* 0x008fe400078e3cff */
[----:B------:R-:W-:Y:S01]  /*0a70*/  @P2 LOP3.LUT R3, R3, R22, RZ, 0x3c, !PT ;  /* 0x0000001603032212 */ /* 0x000fe200078e3cff */
[----:B------:R-:W3:Y:S01]  /*0a80*/  @P3 LDG.E R21, desc[UR6][R14.64+0xe0] ;  /* 0x0000e0060e153981 */ /* 0x000ee2000c1e1900 */
[----:B----4-:R-:W-:-:S03]  /*0a90*/  @P1 LOP3.LUT R2, R2, R23, RZ, 0x3c, !PT ;  /* 0x0000001702021212 */ /* 0x010fc600078e3cff */
[----:B------:R-:W4:Y:S04]  /*0aa0*/  @P3 LDG.E R22, desc[UR6][R14.64+0xec] ;  /* 0x0000ec060e163981 */ /* 0x000f28000c1e1900 */
[----:B------:R-:W2:Y:S01]  /*0ab0*/  @P3 LDG.E R23, desc[UR6][R14.64+0xe8] ;  /* 0x0000e8060e173981 */ /* 0x000ea2000c1e1900 */
[----:B------:R-:W-:-:S03]  /*0ac0*/  @P1 LOP3.LUT R4, R4, R25, RZ, 0x3c, !PT ;  /* 0x0000001904041212 */ /* 0x000fc600078e3cff */
[----:B------:R-:W2:Y:S01]  /*0ad0*/  @P4 LDG.E R25, desc[UR6][R14.64+0xf4] ;  /* 0x0000f4060e194981 */ /* 0x000ea2000c1e1900 */
[----:B------:R-:W-:-:S03]  /*0ae0*/  @P1 LOP3.LUT R5, R5, R20, RZ, 0x3c, !PT ;  /* 0x0000001405051212 */ /* 0x000fc600078e3cff */
[----:B------:R-:W2:Y:S01]  /*0af0*/  @P3 LDG.E R20, desc[UR6][R14.64+0xe4] ;  /* 0x0000e4060e143981 */ /* 0x000ea2000c1e1900 */
[----:B------:R-:W-:Y:S02]  /*0b00*/  @P2 LOP3.LUT R2, R2, R27, RZ, 0x3c, !PT ;  /* 0x0000001b02022212 */ /* 0x000fe400078e3cff */
[----:B------:R-:W-:Y:S01]  /*0b10*/  @P2 LOP3.LUT R5, R5, R16, RZ, 0x3c, !PT ;  /* 0x0000001005052212 */ /* 0x000fe200078e3cff */
[----:B------:R-:W2:Y:S04]  /*0b20*/  @P4 LDG.E R27, desc[UR6][R14.64+0xfc] ;  /* 0x0000fc060e1b4981 */ /* 0x000ea8000c1e1900 */
[----:B------:R-:W2:Y:S01]  /*0b30*/  @P5 LDG.E R16, desc[UR6][R14.64+0x10c] ;  /* 0x00010c060e105981 */ /* 0x000ea2000c1e1900 */
[----:B------:R-:W-:-:S03]  /*0b40*/  @P2 LOP3.LUT R4, R4, R19, RZ, 0x3c, !PT ;  /* 0x0000001304042212 */ /* 0x000fc600078e3cff */
[----:B------:R-:W2:Y:S01]  /*0b50*/  @P5 LDG.E R19, desc[UR6][R14.64+0x110] ;  /* 0x000110060e135981 */ /* 0x000ea2000c1e1900 */
[----:B------:R-:W-:-:S03]  /*0b60*/  @P6 LOP3.LUT R0, R0, R29, RZ, 0x3c, !PT ;  /* 0x0000001d00006212 */ /* 0x000fc600078e3cff */
[----:B------:R-:W2:Y:S01]  /*0b70*/  @P0 LDG.E R29, desc[UR6][R14.64+0x12c] ;  /* 0x00012c060e1d0981 */ /* 0x000ea2000c1e1900 */
[----:B---3--:R-:W-:-:S03]  /*0b80*/  @P3 LOP3.LUT R2, R2, R21, RZ, 0x3c, !PT ;  /* 0x0000001502023212 */ /* 0x008fc600078e3cff */
[----:B------:R-:W3:Y:S01]  /*0b90*/  @P6 LDG.E R21, desc[UR6][R14.64+0x11c] ;  /* 0x00011c060e156981 */ /* 0x000ee2000c1e1900 */
[----:B----4-:R-:W-:-:S03]  /*0ba0*/  @P3 LOP3.LUT R5, R5, R22, RZ, 0x3c, !PT ;  /* 0x0000001605053212 */ /* 0x010fc600078e3cff */
[----:B------:R-:W4:Y:S01]  /*0bb0*/  @P6 LDG.E R22, desc[UR6][R14.64+0x128] ;  /* 0x000128060e166981 */ /* 0x000f22000c1e1900 */
[----:B--2---:R-:W-:Y:S02]  /*0bc0*/  @P3 LOP3.LUT R4, R4, R23, RZ, 0x3c, !PT ;  /* 0x0000001704043212 */ /* 0x004fe400078e3cff */
[----:B------:R-:W-:Y:S01]  /*0bd0*/  @P4 LOP3.LUT R5, R5, R18, RZ, 0x3c, !PT ;  /* 0x0000001205054212 */ /* 0x000fe200078e3cff */
[----:B------:R-:W2:Y:S01]  /*0be0*/  @P6 LDG.E R23, desc[UR6][R14.64+0x124] ;  /* 0x000124060e176981 */ /* 0x000ea2000c1e1900 */
[----:B------:R-:W-:-:S03]  /*0bf0*/  @P4 LOP3.LUT R2, R2, R25, RZ, 0x3c, !PT ;  /* 0x0000001902024212 */ /* 0x000fc600078e3cff */
[----:B------:R-:W4:Y:S01]  /*0c00*/  @P6 LDG.E R18, desc[UR6][R14.64+0x120] ;  /* 0x000120060e126981 */ /* 0x000f22000c1e1900 */
[----:B------:R-:W-:-:S03]  /*0c10*/  @P3 LOP3.LUT R3, R3, R20, RZ, 0x3c, !PT ;  /* 0x0000001403033212 */ /* 0x000fc600078e3cff */
[----:B------:R-:W4:Y:S01]  /*0c20*/  @P5 LDG.E R20, desc[UR6][R14.64+0x114] ;  /* 0x000114060e145981 */ /* 0x000f22000c1e1900 */
[----:B------:R-:W-:Y:S02]  /*0c30*/  @P4 LOP3.LUT R3, R3, R24, RZ, 0x3c, !PT ;  /* 0x0000001803034212 */ /* 0x000fe400078e3cff */
[----:B------:R-:W-:Y:S01]  /*0c40*/  @P5 LOP3.LUT R2, R2, R17, RZ, 0x3c, !PT ;  /* 0x0000001102025212 */ /* 0x000fe200078e3cff */
[----:B------:R-:W4:Y:S04]  /*0c50*/  @P0 LDG.E R24, desc[UR6][R14.64+0x134] ;  /* 0x000134060e180981 */ /* 0x000f28000c1e1900 */
[----:B------:R-:W4:Y:S04]  /*0c60*/  @P0 LDG.E R17, desc[UR6][R14.64+0x130] ;  /* 0x000130060e110981 */ /* 0x000f28000c1e1900 */
[----:B------:R-:W4:Y:S01]  /*0c70*/  @P0 LDG.E R25, desc[UR6][R14.64+0x138] ;  /* 0x000138060e190981 */ /* 0x000f22000c1e1900 */
[----:B------:R-:W-:Y:S01]  /*0c80*/  UIADD3 UR4, UPT, UPT, UR4, 0x10, URZ ;  /* 0x0000001004047890 */ /* 0x000fe2000fffe0ff */
[----:B------:R-:W-:-:S03]  /*0c90*/  @P4 LOP3.LUT R4, R4, R27, RZ, 0x3c, !PT ;  /* 0x0000001b04044212 */ /* 0x000fc600078e3cff */
[----:B------:R-:W-:Y:S01]  /*0ca0*/  UISETP.NE.AND UP0, UPT, UR4, 0x20, UPT ;  /* 0x000000200400788c */ /* 0x000fe2000bf05270 */
[----:B------:R-:W-:Y:S02]  /*0cb0*/  @P5 LOP3.LUT R3, R3, R16, RZ, 0x3c, !PT ;  /* 0x0000001003035212 */ /* 0x000fe400078e3cff */
[----:B------:R-:W-:Y:S02]  /*0cc0*/  @P5 LOP3.LUT R4, R4, R19, RZ, 0x3c, !PT ;  /* 0x0000001304045212 */ /* 0x000fe400078e3cff */
[----:B------:R-:W-:Y:S02]  /*0cd0*/  @P0 LOP3.LUT R0, R0, R29, RZ, 0x3c, !PT ;  /* 0x0000001d00000212 */ /* 0x000fe400078e3cff */
[----:B---3--:R-:W-:Y:S02]  /*0ce0*/  @P6 LOP3.LUT R2, R2, R21, RZ, 0x3c, !PT ;  /* 0x0000001502026212 */ /* 0x008fe400078e3cff */
[----:B--2---:R-:W-:Y:S02]  /*0cf0*/  @P6 LOP3.LUT R4, R4, R23, RZ, 0x3c, !PT ;  /* 0x0000001704046212 */ /* 0x004fe400078e3cff */
[----:B----4-:R-:W-:-:S02]  /*0d00*/  @P6 LOP3.LUT R3, R3, R18, RZ, 0x3c, !PT ;  /* 0x0000001203036212 */ /* 0x010fc400078e3cff */
[----:B------:R-:W-:-:S04]  /*0d10*/  @P5 LOP3.LUT R5, R5, R20, RZ, 0x3c, !PT ;  /* 0x0000001405055212 */ /* 0x000fc800078e3cff */
[----:B------:R-:W-:Y:S02]  /*0d20*/  @P6 LOP3.LUT R5, R5, R22, RZ, 0x3c, !PT ;  /* 0x0000001605056212 */ /* 0x000fe400078e3cff */
[----:B------:R-:W-:Y:S02]  /*0d30*/  @P0 LOP3.LUT R3, R3, R24, RZ, 0x3c, !PT ;  /* 0x0000001803030212 */ /* 0x000fe400078e3cff */
[----:B------:R-:W-:Y:S02]  /*0d40*/  @P0 LOP3.LUT R2, R2, R17, RZ, 0x3c, !PT ;  /* 0x0000001102020212 */ /* 0x000fe400078e3cff */
[----:B------:R-:W-:Y:S02]  /*0d50*/  @P0 LOP3.LUT R5, R5, R26, RZ, 0x3c, !PT ;  /* 0x0000001a05050212 */ /* 0x000fe400078e3cff */
[----:B------:R-:W-:Y:S01]  /*0d60*/  @P0 LOP3.LUT R4, R4, R25, RZ, 0x3c, !PT ;  /* 0x0000001904040212 */ /* 0x000fe200078e3cff */
[----:B------:R-:W-:Y:S06]  /*0d70*/  BRA.U UP0, `(.L_x_4) ;  /* 0xfffffff5004c7547 */ /* 0x000fec000b83ffff */
[----:B------:R-:W-:-:S05]  /*0d80*/  VIADD R6, R6, 0x1 ;  /* 0x0000000106067836 */ /* 0x000fca0000000000 */
[----:B------:R-:W-:-:S13]  /*0d90*/  ISETP.NE.AND P0, PT, R6, 0x5, PT ;  /* 0x000000050600780c */ /* 0x000fda0003f05270 */
[----:B------:R-:W-:Y:S05]  /*0da0*/  @P0 BRA `(.L_x_5) ;  /* 0xfffffff400300947 */ /* 0x000fea000383ffff */
[----:B------:R-:W-:Y:S01]  /*0db0*/  LOP3.LUT R6, R12, 0x3, RZ, 0xc0, !PT ;  /* 0x000000030c067812 */ /* 0x000fe200078ec0ff */
[----:B------:R0:W-:Y:S03]  /*0dc0*/  STL.64 [R1+0x8], R2 ;  /* 0x0000080201007387 */ /* 0x0001e60000100a00 */
[----:B------:R-:W-:Y:S01]  /*0dd0*/  ISETP.NE.U32.AND P0, PT, R6, 0x1, PT ;  /* 0x000000010600780c */ /* 0x000fe20003f05070 */
[----:B------:R0:W-:Y:S03]  /*0de0*/  STL.64 [R1+0x10], R4 ;  /* 0x0000100401007387 */ /* 0x0001e60000100a00 */
[----:B------:R-:W-:Y:S01]  /*0df0*/  ISETP.NE.AND.EX P0, PT, RZ, RZ, PT, P0 ;  /* 0x000000ffff00720c */ /* 0x000fe20003f05300 */
[----:B------:R0:W-:-:S12]  /*0e00*/  STL [R1+0x4], R0 ;  /* 0x0000040001007387 */ /* 0x0001d80000100800 */
[----:B0-----:R-:W-:Y:S05]  /*0e10*/  @!P0 BRA `(.L_x_3) ;  /* 0x0000001800088947 */ /* 0x001fea0003800000 */
[----:B------:R-:W-:Y:S01]  /*0e20*/  UMOV UR4, URZ ;  /* 0x000000ff00047c82 */ /* 0x000fe20008000000 */
[----:B------:R-:W-:Y:S01]  /*0e30*/  UMOV UR5, URZ ;  /* 0x000000ff00057c82 */ /* 0x000fe20008000000 */
[----:B------:R-:W-:Y:S02]  /*0e40*/  IMAD.MOV.U32 R0, RZ, RZ, RZ ;  /* 0x000000ffff007224 */ /* 0x000fe400078e00ff */
[----:B------:R-:W-:Y:S02]  /*0e50*/  IMAD.MOV.U32 R6, RZ, RZ, RZ ;  /* 0x000000ffff067224 */ /* 0x000fe400078e00ff */
[----:B------:R-:W-:Y:S02]  /*0e60*/  IMAD.MOV.U32 R4, RZ, RZ, RZ ;  /* 0x000000ffff047224 */ /* 0x000fe400078e00ff */
[----:B------:R-:W-:Y:S02]  /*0e70*/  IMAD.MOV.U32 R3, RZ, RZ, RZ ;  /* 0x000000ffff037224 */ /* 0x000fe400078e00ff */
[----:B------:R-:W-:-:S02]  /*0e80*/  IMAD.U32 R5, RZ, RZ, UR4 ;  /* 0x00000004ff057e24 */ /* 0x000fc4000f8e00ff */
[----:B------:R-:W-:-:S07]  /*0e90*/  IMAD.U32 R2, RZ, RZ, UR5 ;  /* 0x00000005ff027e24 */ /* 0x000fce000f8e00ff */
.L_x_7:
[----:B------:R-:W-:-:S06]  /*0ea0*/  IMAD R11, R6, 0x4, R1 ;  /* 0x00000004060b7824 */ /* 0x000fcc00078e0201 */
[----:B------:R-:W5:Y:S01]  /*0eb0*/  LDL R11, [R11+0x4] ;  /* 0x000004000b0b7983 */ /* 0x000f620000100800 */
[----:B------:R-:W-:Y:S01]  /*0ec0*/  IMAD.SHL.U32 R13, R6, 0x20, RZ ;  /* 0x00000020060d7824 */ /* 0x000fe200078e00ff */
[----:B------:R-:W-:-:S06]  /*0ed0*/  UMOV UR4, URZ ;  /* 0x000000ff00047c82 */ /* 0x000fcc0008000000 */
.L_x_6:
        /* <DEDUP_REMOVED lines=177> */
[----:B------:R0:W-:Y:S03]  /*19f0*/  STL [R1+0x4], R0 ;  /* 0x0000040001007387 */ /* 0x0001e60000100800 */
[----:B------:R-:W-:Y:S01]  /*1a00*/  ISETP.NE.U32.AND P0, PT, R6, 0x3, PT ;  /* 0x000000030600780c */ /* 0x000fe20003f05070 */
[----:B------:R0:W-:Y:S03]  /*1a10*/  STL.64 [R1+0x8], R2 ;  /* 0x0000080201007387 */ /* 0x0001e60000100a00 */
[----:B------:R-:W-:Y:S01]  /*1a20*/  ISETP.NE.AND.EX P0, PT, RZ, RZ, PT, P0 ;  /* 0x000000ffff00720c */ /* 0x000fe20003f05300 */
[----:B------:R0:W-:-:S12]  /*1a30*/  STL.64 [R1+0x10], R4 ;  /* 0x0000100401007387 */ /* 0x0001d80000100a00 */
[----:B0-----:R-:W-:Y:S05]  /*1a40*/  @P0 BRA `(.L_x_3) ;  /* 0x0000000800fc0947 */ /* 0x001fea0003800000 */
        /* <DEDUP_REMOVED lines=8> */
.L_x_9:
[----:B------:R-:W-:-:S06]  /*1ad0*/  IMAD R11, R6, 0x4, R1 ;  /* 0x00000004060b7824 */ /* 0x000fcc00078e0201 */
[----:B------:R-:W5:Y:S01]  /*1ae0*/  LDL R11, [R11+0x4] ;  /* 0x000004000b0b7983 */ /* 0x000f620000100800 */
[----:B------:R-:W-:Y:S01]  /*1af0*/  IMAD.SHL.U32 R13, R6, 0x20, RZ ;  /* 0x00000020060d7824 */ /* 0x000fe200078e00ff */
[----:B------:R-:W-:-:S06]  /*1b00*/  UMOV UR4, URZ ;  /* 0x000000ff00047c82 */ /* 0x000fcc0008000000 */
.L_x_8:
        /* <DEDUP_REMOVED lines=176> */
[----:B------:R0:W-:Y:S04]  /*2610*/  STL [R1+0x4], R0 ;  /* 0x0000040001007387 */ /* 0x0001e80000100800 */
[----:B------:R0:W-:Y:S04]  /*2620*/  STL.64 [R1+0x8], R2 ;  /* 0x0000080201007387 */ /* 0x0001e80000100a00 */
[----:B------:R0:W-:Y:S02]  /*2630*/  STL.64 [R1+0x10], R4 ;  /* 0x0000100401007387 */ /* 0x0001e40000100a00 */
.L_x_3:
[----:B------:R-:W-:Y:S05]  /*2640*/  BSYNC.RECONVERGENT B1 ;  /* 0x0000000000017941 */ /* 0x000fea0003800200 */
.L_x_2:
[----:B------:R-:W-:Y:S01]  /*2650*/  ISETP.GT.U32.AND P0, PT, R12, 0x3, PT ;  /* 0x000000030c00780c */ /* 0x000fe20003f04070 */
[----:B------:R-:W-:Y:S01]  /*2660*/  VIADD R10, R10, 0x1 ;  /* 0x000000010a0a7836 */ /* 0x000fe20000000000 */
[--C-:B------:R-:W-:Y:S02]  /*2670*/  SHF.R.U64 R12, R12, 0x2, R7.reuse ;  /* 0x000000020c0c7819 */ /* 0x100fe40000001207 */
[----:B------:R-:W-:Y:S02]  /*2680*/  ISETP.GT.U32.AND.EX P0, PT, R7, RZ, PT, P0 ;  /* 0x000000ff0700720c */ /* 0x000fe40003f04100 */
[----:B------:R-:W-:-:S11]  /*2690*/  SHF.R.U32.HI R7, RZ, 0x2, R7 ;  /* 0x00000002ff077819 */ /* 0x000fd60000011607 */
[----:B------:R-:W-:Y:S05]  /*26a0*/  @P0 BRA `(.L_x_10) ;  /* 0xffffffd800c40947 */ /* 0x000fea000383ffff */
.L_x_1:
[----:B------:R-:W-:Y:S05]  /*26b0*/  BSYNC.RECONVERGENT B0 ;  /* 0x0000000000007941 */ /* 0x000fea0003800200 */
.L_x_0:
[----:B0-----:R-:W-:Y:S01]  /*26c0*/  SHF.R.U32.HI R3, RZ, 0x2, R0 ;  /* 0x00000002ff037819 */ /* 0x001fe20000011600 */
[----:B------:R-:W-:Y:S01]  /*26d0*/  IMAD.MOV.U32 R6, RZ, RZ, 0x0 ;  /* 0x00000000ff067424 */ /* 0x000fe200078e00ff */
[----:B------:R-:W-:Y:S02]  /*26e0*/  SHF.R.U32.HI R7, RZ, 0x2, R2 ;  /* 0x00000002ff077819 */ /* 0x000fe40000011602 */
[----:B------:R-:W-:Y:S01]  /*26f0*/  LOP3.LUT R3, R3, R0, RZ, 0x3c, !PT ;  /* 0x0000000003037212 */ /* 0x000fe200078e3cff */
[----:B------:R-:W-:Y:S01]  /*2700*/  IMAD.SHL.U32 R0, R5, 0x10, RZ ;  /* 0x0000001005007824 */ /* 0x000fe200078e00ff */
[----:B------:R-:W-:-:S03]  /*2710*/  LOP3.LUT R7, R7, R2, RZ, 0x3c, !PT ;  /* 0x0000000207077212 */ /* 0x000fc600078e3cff */
[----:B------:R-:W-:-:S05]  /*2720*/  IMAD.SHL.U32 R4, R3, 0x2, RZ ;  /* 0x0000000203047824 */ /* 0x000fca00078e00ff */
[----:B------:R-:W-:Y:S01]  /*2730*/  LOP3.LUT R0, R3, R4, R0, 0x96, !PT ;  /* 0x0000000403007212 */ /* 0x000fe200078e9600 */
[----:B------:R-:W-:-:S03]  /*2740*/  IMAD.SHL.U32 R3, R7, 0x2, RZ ;  /* 0x0000000207037824 */ /* 0x000fc600078e00ff */
[----:B------:R-:W-:-:S05]  /*2750*/  LOP3.LUT R0, R0, R5, RZ, 0x3c, !PT ;  /* 0x0000000500007212 */ /* 0x000fca00078e3cff */
[----:B------:R-:W-:-:S05]  /*2760*/  IMAD.SHL.U32 R2, R0, 0x10, RZ ;  /* 0x0000001000027824 */ /* 0x000fca00078e00ff */
[----:B------:R-:W-:Y:S01]  /*2770*/  LOP3.LUT R3, R7, R3, R2, 0x96, !PT ;  /* 0x0000000307037212 */ /* 0x000fe200078e9602 */
[----:B------:R-:W-:Y:S02]  /*2780*/  IMAD.MOV.U32 R2, RZ, RZ, 0x2f800000 ;  /* 0x2f800000ff027424 */ /* 0x000fe400078e00ff */
[----:B------:R-:W-:Y:S01]  /*2790*/  IMAD.MOV.U32 R7, RZ, RZ, 0x40000000 ;  /* 0x40000000ff077424 */ /* 0x000fe200078e00ff */
[----:B------:R-:W-:Y:S01]  /*27a0*/  LOP3.LUT R3, R3, R0, RZ, 0x3c, !PT ;  /* 0x0000000003037212 */ /* 0x000fe200078e3cff */
[----:B------:R-:W-:-:S04]  /*27b0*/  VIADD R0, R0, 0x319e49d4 ;  /* 0x319e49d400007836 */ /* 0x000fc80000000000 */
[----:B------:R-:W-:Y:S01]  /*27c0*/  VIADD R3, R3, 0x31a3d199 ;  /* 0x31a3d19903037836 */ /* 0x000fe20000000000 */
[----:B------:R-:W-:-:S04]  /*27d0*/  I2FP.F32.U32 R0, R0 ;  /* 0x0000000000007245 */ /* 0x000fc80000201000 */
[----:B------:R-:W-:Y:S01]  /*27e0*/  I2FP.F32.U32 R3, R3 ;  /* 0x0000000300037245 */ /* 0x000fe20000201000 */
[----:B------:R-:W-:-:S04]  /*27f0*/  FFMA R0, R0, R2, 1.1641532182693481445e-10 ;  /* 0x2f00000000007423 */ /* 0x000fc80000000002 */
[----:B------:R-:W-:Y:S02]  /*2800*/  FFMA R8, R3, R2, 1.1641532182693481445e-10 ;  /* 0x2f00000003087423 */ /* 0x000fe40000000002 */
[----:B------:R-:W0:Y:S08]  /*2810*/  F2F.F64.F32 R2, R0 ;  /* 0x0000000000027310 */ /* 0x000e300000201800 */
[----:B------:R-:W1:Y:S01]  /*2820*/  F2F.F64.F32 R4, R8 ;  /* 0x0000000800047310 */ /* 0x000e620000201800 */
[----:B0-----:R-:W-:-:S02]  /*2830*/  DFMA R2, R2, R6, -1 ;  /* 0xbff000000202742b */ /* 0x001fc40000000006 */
[----:B-1----:R-:W-:-:S08]  /*2840*/  DFMA R4, R4, R6, -1 ;  /* 0xbff000000404742b */ /* 0x002fd00000000006 */
[----:B------:R-:W-:Y:S08]  /*2850*/  F2F.F32.F64 R2, R2 ;  /* 0x0000000200027310 */ /* 0x000ff00000301000 */
[----:B------:R-:W0:Y:S02]  /*2860*/  F2F.F32.F64 R4, R4 ;  /* 0x0000000400047310 */ /* 0x000e240000301000 */
[----:B0-----:R-:W-:-:S04]  /*2870*/  FMUL R7, R4, R4 ;  /* 0x0000000404077220 */ /* 0x001fc80000400000 */
[----:B------:R-:W-:-:S05]  /*2880*/  FFMA R7, R2, R2, R7 ;  /* 0x0000000202077223 */ /* 0x000fca0000000007 */
[----:B------:R-:W-:-:S13]  /*2890*/  FSETP.GTU.AND P0, PT, R7, 1, PT ;  /* 0x3f8000000700780b */ /* 0x000fda0003f0c000 */
[----:B------:R-:W-:Y:S05]  /*28a0*/  @P0 BRA `(.L_x_11) ;  /* 0x0000000000200947 */ /* 0x000fea0003800000 */
[----:B------:R-:W0:Y:S01]  /*28b0*/  S2R R0, SR_LANEID ;  /* 0x0000000000007919 */ /* 0x000e220000000000 */
[----:B------:R-:W1:Y:S01]  /*28c0*/  LDC.64 R2, c[0x0][0x380] ;  /* 0x0000e000ff027b82 */ /* 0x000e620000000a00 */
[----:B------:R-:W-:Y:S02]  /*28d0*/  VOTEU.ANY UR4, UPT, PT ;  /* 0x0000000000047886 */ /* 0x000fe400038e0100 */
[----:B------:R-:W-:Y:S02]  /*28e0*/  UFLO.U32 UR5, UR4 ;  /* 0x00000004000572bd */ /* 0x000fe400080e0000 */
[----:B------:R-:W1:Y:S04]  /*28f0*/  POPC R5, UR4 ;  /* 0x0000000400057d09 */ /* 0x000e680008000000 */
[----:B0-----:R-:W-:-:S13]  /*2900*/  ISETP.EQ.U32.AND P0, PT, R0, UR5, PT ;  /* 0x0000000500007c0c */ /* 0x001fda000bf02070 */
[----:B-1----:R-:W-:Y:S01]  /*2910*/  @P0 REDG.E.ADD.STRONG.GPU desc[UR6][R2.64], R5 ;  /* 0x000000050200098e */ /* 0x002fe2000c12e106 */
[----:B------:R-:W-:Y:S05]  /*2920*/  EXIT ;  /* 0x000000000000794d */ /* 0x000fea0003800000 */
.L_x_11:
        /* <DEDUP_REMOVED lines=8> */
.L_x_12:
[----:B------:R-:W-:-:S00]  /*29b0*/  BRA `(.L_x_12) ;  /* 0xfffffffc00fc7947 */ /* 0x000fc0000383ffff */
[----:B------:R-:W-:-:S00]  /*29c0*/  NOP ;  /* 0x0000000000007918 */ /* 0x000fc00000000000 */
        /* <DEDUP_REMOVED lines=11> */
.L_x_13:


//--------------------- .nv.global.init           --------------------------
	.section	.nv.global.init,"aw",@progbits
	.align	4
.nv.global.init:
	.type		mrg32k3aM1SubSeq,@object
	.size		mrg32k3aM1SubSeq,(mrg32k3aM2SubSeq - mrg32k3aM1SubSeq)
mrg32k3aM1SubSeq:
        /*0000*/ 	.byte	0x0b, 0xcc, 0xee, 0x04, 0x73, 0x29, 0x8b, 0x6f, 0xf6, 0x53, 0x03, 0xf6, 0x23, 0xf6, 0xea, 0xda
        /* <DEDUP_REMOVED lines=125> */
	.type		mrg32k3aM2SubSeq,@object
	.size		mrg32k3aM2SubSeq,(mrg32k3aM1 - mrg32k3aM2SubSeq)
mrg32k3aM2SubSeq:
        /* <DEDUP_REMOVED lines=126> */
	.type		mrg32k3aM1,@object
	.size		mrg32k3aM1,(mrg32k3aM1Seq - mrg32k3aM1)
mrg32k3aM1:
        /* <DEDUP_REMOVED lines=144> */
	.type		mrg32k3aM1Seq,@object
	.size		mrg32k3aM1Seq,(mrg32k3aM2 - mrg32k3aM1Seq)
mrg32k3aM1Seq:
        /* <DEDUP_REMOVED lines=144> */
	.type		mrg32k3aM2,@object
	.size		mrg32k3aM2,(mrg32k3aM2Seq - mrg32k3aM2)
mrg32k3aM2:
        /* <DEDUP_REMOVED lines=144> */
	.type		mrg32k3aM2Seq,@object
	.size		mrg32k3aM2Seq,(precalc_xorwow_matrix - mrg32k3aM2Seq)
mrg32k3aM2Seq:
        /* <DEDUP_REMOVED lines=144> */
	.type		precalc_xorwow_matrix,@object
	.size		precalc_xorwow_matrix,(precalc_xorwow_offset_matrix - precalc_xorwow_matrix)
precalc_xorwow_matrix:
        /* <DEDUP_REMOVED lines=6400> */
	.type		precalc_xorwow_offset_matrix,@object
	.size		precalc_xorwow_offset_matrix,(.L_1 - precalc_xorwow_offset_matrix)
precalc_xorwow_offset_matrix:
        /* <DEDUP_REMOVED lines=6400> */
.L_1:


//--------------------- .nv.shared.reserved.0     --------------------------
	.section	.nv.shared.reserved.0,"aw",@nobits
	.weak		__nv_reservedSMEM_offset_0_alias
	.size		__nv_reservedSMEM_offset_0_alias, 0, 64
	.other		__nv_reservedSMEM_offset_0_alias,@"STO_CUDA_RESERVED_SHARED STV_DEFAULT"
__nv_reservedSMEM_offset_0_alias:
	.zero		0
	.zero		64


//--------------------- .nv.constant0._Z6get_piPiS_ --------------------------
	.section	.nv.constant0._Z6get_piPiS_,"a",@progbits
	.sectionflags	@""
	.align	4
.nv.constant0._Z6get_piPiS_:
	.zero		912


//--------------------- SYMBOLS --------------------------

	.type		.nv.reservedSmem.offset0,@object
	.size		.nv.reservedSmem.offset0,0x4
